	.target	sm_90a

	.elftype	@"ET_EXEC"


//--------------------- .note.nv.tkinfo           --------------------------
	.section	.note.nv.tkinfo,"",@"SHT_NOTE"
	.sectionflags	@"SHF_NOTE_NV_TKINFO"
	.tkinfo
        /*0018*/ 	.word	0x00000002
        /*0030*/ 	.string	""
        /*0030*/ 	.string	"ptxas"
        /*0030*/ 	.string	"Cuda compilation tools, release 13.0, V13.0.88"
        /*0030*/ 	.string	"Build cuda_13.0.r13.0/compiler.36424714_0"
        /*0030*/ 	.string	"-arch sm_90a -m 64 "



//--------------------- .note.nv.cuinfo           --------------------------
	.section	.note.nv.cuinfo,"",@"SHT_NOTE"
	.sectionflags	@"SHF_NOTE_NV_CUINFO"
        /*0018*/ 	.short	0x0002
        /*001a*/ 	.short	0x005a
        /*001c*/ 	.short	0x0082
	.zero		2


//--------------------- .nv.info                  --------------------------
	.section	.nv.info,"",@"SHT_CUDA_INFO"
	.align	4


	//----- nvinfo : EIATTR_REGCOUNT
	.align		4
        /*0000*/ 	.byte	0x04, 0x2f
        /*0002*/ 	.short	(.L_12 - .L_11)
	.align		4
.L_11:
        /*0004*/ 	.word	index@(_ZN7cutlass13device_kernelINS_4gemm6kernel13GemmUniversalIN4cute5tupleIJiiiiEEENS1_10collective13CollectiveMmaINS1_37MainloopSm90TmaGmmaWarpSpecializedFP8ILi7ENS5_IJNS4_1CILi4EEENSA_ILi1EEESC_EEENS1_35KernelTmaWarpSpecializedCooperativeEEENS5_IJNSA_ILi128EEESG_SG_EEENS_12float_e4m3_tENS5_IJlSC_lEEESI_SJ_NS4_8TiledMMAINS4_8MMA_AtomIJNS4_4SM904GMMA31MMA_64x128x32_F32E4M3E4M3_SS_TNILNSN_7ScaleInE1ELSP_1EEEEEENS4_6LayoutINS5_IJNSA_ILi2EEESC_SC_EEENS5_IJSC_NSA_ILi0EEESV_EEEEENS5_IJNS4_10UnderscoreESY_SY_EEEEENS4_13SM90_TMA_LOADENS4_14ComposedLayoutINS4_7SwizzleILi3ELi4ELi3EEENS4_18smem_ptr_flag_bitsILi8EEENSS_INS5_IJNSA_ILi8EEESG_EEENS5_IJSG_SC_EEEEEEEvNS4_8identityENS4_23SM90_TMA_LOAD_MULTICASTES1B_vS1C_EENS_8epilogue10collective6detail29Sm90TmaWarpSpecializedAdapterINS1G_15DefaultEpilogueISI_SJ_SJ_NS1F_6thread17LinearCombinationISI_Li1EffLNS1K_9ScaleType4KindE0ELNS_15FloatRoundStyleE2ESI_EENS1_15EpilogueDefaultEEEEEvvEEEEvNT_6ParamsE)
        /*0008*/ 	.word	0x000000a8


	//----- nvinfo : EIATTR_FRAME_SIZE
	.align		4
.L_12:
        /*000c*/ 	.byte	0x04, 0x11
        /*000e*/ 	.short	(.L_14 - .L_13)
	.align		4
.L_13:
        /*0010*/ 	.word	index@(_ZN7cutlass13device_kernelINS_4gemm6kernel13GemmUniversalIN4cute5tupleIJiiiiEEENS1_10collective13CollectiveMmaINS1_37MainloopSm90TmaGmmaWarpSpecializedFP8ILi7ENS5_IJNS4_1CILi4EEENSA_ILi1EEESC_EEENS1_35KernelTmaWarpSpecializedCooperativeEEENS5_IJNSA_ILi128EEESG_SG_EEENS_12float_e4m3_tENS5_IJlSC_lEEESI_SJ_NS4_8TiledMMAINS4_8MMA_AtomIJNS4_4SM904GMMA31MMA_64x128x32_F32E4M3E4M3_SS_TNILNSN_7ScaleInE1ELSP_1EEEEEENS4_6LayoutINS5_IJNSA_ILi2EEESC_SC_EEENS5_IJSC_NSA_ILi0EEESV_EEEEENS5_IJNS4_10UnderscoreESY_SY_EEEEENS4_13SM90_TMA_LOADENS4_14ComposedLayoutINS4_7SwizzleILi3ELi4ELi3EEENS4_18smem_ptr_flag_bitsILi8EEENSS_INS5_IJNSA_ILi8EEESG_EEENS5_IJSG_SC_EEEEEEEvNS4_8identityENS4_23SM90_TMA_LOAD_MULTICASTES1B_vS1C_EENS_8epilogue10collective6detail29Sm90TmaWarpSpecializedAdapterINS1G_15DefaultEpilogueISI_SJ_SJ_NS1F_6thread17LinearCombinationISI_Li1EffLNS1K_9ScaleType4KindE0ELNS_15FloatRoundStyleE2ESI_EENS1_15EpilogueDefaultEEEEEvvEEEEvNT_6ParamsE)
        /*0014*/ 	.word	0x00000000


	//----- nvinfo : EIATTR_MIN_STACK_SIZE
	.align		4
.L_14:
        /*0018*/ 	.byte	0x04, 0x12
        /*001a*/ 	.short	(.L_16 - .L_15)
	.align		4
.L_15:
        /*001c*/ 	.word	index@(_ZN7cutlass13device_kernelINS_4gemm6kernel13GemmUniversalIN4cute5tupleIJiiiiEEENS1_10collective13CollectiveMmaINS1_37MainloopSm90TmaGmmaWarpSpecializedFP8ILi7ENS5_IJNS4_1CILi4EEENSA_ILi1EEESC_EEENS1_35KernelTmaWarpSpecializedCooperativeEEENS5_IJNSA_ILi128EEESG_SG_EEENS_12float_e4m3_tENS5_IJlSC_lEEESI_SJ_NS4_8TiledMMAINS4_8MMA_AtomIJNS4_4SM904GMMA31MMA_64x128x32_F32E4M3E4M3_SS_TNILNSN_7ScaleInE1ELSP_1EEEEEENS4_6LayoutINS5_IJNSA_ILi2EEESC_SC_EEENS5_IJSC_NSA_ILi0EEESV_EEEEENS5_IJNS4_10UnderscoreESY_SY_EEEEENS4_13SM90_TMA_LOADENS4_14ComposedLayoutINS4_7SwizzleILi3ELi4ELi3EEENS4_18smem_ptr_flag_bitsILi8EEENSS_INS5_IJNSA_ILi8EEESG_EEENS5_IJSG_SC_EEEEEEEvNS4_8identityENS4_23SM90_TMA_LOAD_MULTICASTES1B_vS1C_EENS_8epilogue10collective6detail29Sm90TmaWarpSpecializedAdapterINS1G_15DefaultEpilogueISI_SJ_SJ_NS1F_6thread17LinearCombinationISI_Li1EffLNS1K_9ScaleType4KindE0ELNS_15FloatRoundStyleE2ESI_EENS1_15EpilogueDefaultEEEEEvvEEEEvNT_6ParamsE)
        /*0020*/ 	.word	0x00000000
.L_16:


//--------------------- .nv.compat                --------------------------
	.section	.nv.compat,"",@"SHT_CUDA_COMPAT_INFO"
	.align	4
        /*0000*/ 	.byte	0x02, 0x09, 0x01, 0x00, 0x02, 0x02, 0x04, 0x00, 0x02, 0x05, 0x05, 0x00, 0x03, 0x07, 0x01, 0x01
        /*0010*/ 	.byte	0x02, 0x03, 0x01, 0x00, 0x02, 0x06, 0x01, 0x00, 0x04, 0x0b, 0x08, 0x00, 0x00, 0x00, 0x00, 0x00
        /*0020*/ 	.byte	0x00, 0x00, 0x00, 0x00


//--------------------- .nv.info._ZN7cutlass13device_kernelINS_4gemm6kernel13GemmUniversalIN4cute5tupleIJiiiiEEENS1_10collective13CollectiveMmaINS1_37MainloopSm90TmaGmmaWarpSpecializedFP8ILi7ENS5_IJNS4_1CILi4EEENSA_ILi1EEESC_EEENS1_35KernelTmaWarpSpecializedCooperativeEEENS5_IJNSA_ILi128EEESG_SG_EEENS_12float_e4m3_tENS5_IJlSC_lEEESI_SJ_NS4_8TiledMMAINS4_8MMA_AtomIJNS4_4SM904GMMA31MMA_64x128x32_F32E4M3E4M3_SS_TNILNSN_7ScaleInE1ELSP_1EEEEEENS4_6LayoutINS5_IJNSA_ILi2EEESC_SC_EEENS5_IJSC_NSA_ILi0EEESV_EEEEENS5_IJNS4_10UnderscoreESY_SY_EEEEENS4_13SM90_TMA_LOADENS4_14ComposedLayoutINS4_7SwizzleILi3ELi4ELi3EEENS4_18smem_ptr_flag_bitsILi8EEENSS_INS5_IJNSA_ILi8EEESG_EEENS5_IJSG_SC_EEEEEEEvNS4_8identityENS4_23SM90_TMA_LOAD_MULTICASTES1B_vS1C_EENS_8epilogue10collective6detail29Sm90TmaWarpSpecializedAdapterINS1G_15DefaultEpilogueISI_SJ_SJ_NS1F_6thread17LinearCombinationISI_Li1EffLNS1K_9ScaleType4KindE0ELNS_15FloatRoundStyleE2ESI_EENS1_15EpilogueDefaultEEEEEvvEEEEvNT_6ParamsE --------------------------
	.section	.nv.info._ZN7cutlass13device_kernelINS_4gemm6kernel13GemmUniversalIN4cute5tupleIJiiiiEEENS1_10collective13CollectiveMmaINS1_37MainloopSm90TmaGmmaWarpSpecializedFP8ILi7ENS5_IJNS4_1CILi4EEENSA_ILi1EEESC_EEENS1_35KernelTmaWarpSpecializedCooperativeEEENS5_IJNSA_ILi128EEESG_SG_EEENS_12float_e4m3_tENS5_IJlSC_lEEESI_SJ_NS4_8TiledMMAINS4_8MMA_AtomIJNS4_4SM904GMMA31MMA_64x128x32_F32E4M3E4M3_SS_TNILNSN_7ScaleInE1ELSP_1EEEEEENS4_6LayoutINS5_IJNSA_ILi2EEESC_SC_EEENS5_IJSC_NSA_ILi0EEESV_EEEEENS5_IJNS4_10UnderscoreESY_SY_EEEEENS4_13SM90_TMA_LOADENS4_14ComposedLayoutINS4_7SwizzleILi3ELi4ELi3EEENS4_18smem_ptr_flag_bitsILi8EEENSS_INS5_IJNSA_ILi8EEESG_EEENS5_IJSG_SC_EEEEEEEvNS4_8identityENS4_23SM90_TMA_LOAD_MULTICASTES1B_vS1C_EENS_8epilogue10collective6detail29Sm90TmaWarpSpecializedAdapterINS1G_15DefaultEpilogueISI_SJ_SJ_NS1F_6thread17LinearCombinationISI_Li1EffLNS1K_9ScaleType4KindE0ELNS_15FloatRoundStyleE2ESI_EENS1_15EpilogueDefaultEEEEEvvEEEEvNT_6ParamsE,"",@"SHT_CUDA_INFO"
	.sectionflags	@""
	.align	4


	//----- nvinfo : EIATTR_CUDA_API_VERSION
	.align		4
        /*0000*/ 	.byte	0x04, 0x37
        /*0002*/ 	.short	(.L_18 - .L_17)
.L_17:
        /*0004*/ 	.word	0x00000082


	//----- nvinfo : EIATTR_KPARAM_INFO
	.align		4
.L_18:
        /*0008*/ 	.byte	0x04, 0x17
        /*000a*/ 	.short	(.L_20 - .L_19)
.L_19:
        /*000c*/ 	.word	0x00000000
        /*0010*/ 	.short	0x0000
        /*0012*/ 	.short	0x0070
        /*0014*/ 	.byte	0x00, 0xf0, 0x01, 0x10


	//----- nvinfo : EIATTR_SPARSE_MMA_MASK
	.align		4
.L_20:
        /*0018*/ 	.byte	0x03, 0x50
        /*001a*/ 	.short	0x0000


	//----- nvinfo : EIATTR_MAXREG_COUNT
	.align		4
        /*001c*/ 	.byte	0x03, 0x1b
        /*001e*/ 	.short	0x00a8


	//----- nvinfo : EIATTR_NUM_BARRIERS
	.align		4
        /*0020*/ 	.byte	0x02, 0x4c
        /*0022*/ 	.byte	0x01
	.zero		1


	//----- nvinfo : EIATTR_MERCURY_ISA_VERSION
	.align		4
        /*0024*/ 	.byte	0x03, 0x5f
        /*0026*/ 	.short	0x0101


	//----- nvinfo : EIATTR_INT_WARP_WIDE_INSTR_OFFSETS
	.align		4
        /*0028*/ 	.byte	0x04, 0x31
        /*002a*/ 	.short	(.L_22 - .L_21)


	//   ....[0]....
.L_21:
        /*002c*/ 	.word	0x00000500


	//   ....[1]....
        /*0030*/ 	.word	0x00000520


	//   ....[2]....
        /*0034*/ 	.word	0x000006b0


	//----- nvinfo : EIATTR_COOP_GROUP_MASK_REGIDS
	.align		4
.L_22:
        /*0038*/ 	.byte	0x04, 0x29
        /*003a*/ 	.short	(.L_24 - .L_23)


	//   ....[0]....
.L_23:
        /*003c*/ 	.word	0xffffffff


	//   ....[1]....
        /*0040*/ 	.word	0xffffffff


	//   ....[2]....
        /*0044*/ 	.word	0xffffffff


	//   ....[3]....
        /*0048*/ 	.word	0xffffffff


	//   ....[4]....
        /*004c*/ 	.word	0xffffffff


	//   ....[5]....
        /*0050*/ 	.word	0xffffffff


	//----- nvinfo : EIATTR_COOP_GROUP_INSTR_OFFSETS
	.align		4
.L_24:
        /*0054*/ 	.byte	0x04, 0x28
        /*0056*/ 	.short	(.L_26 - .L_25)


	//   ....[0]....
.L_25:
        /*0058*/ 	.word	0x00000060


	//   ....[1]....
        /*005c*/ 	.word	0x00000070


	//   ....[2]....
        /*0060*/ 	.word	0x00000130


	//   ....[3]....
        /*0064*/ 	.word	0x00000330


	//   ....[4]....
        /*0068*/ 	.word	0x00000870


	//   ....[5]....
        /*006c*/ 	.word	0x000012f0


	//----- nvinfo : EIATTR_REG_RECONFIG
	.align		4
.L_26:
        /*0070*/ 	.byte	0x01, 0x54
	.zero		2


	//----- nvinfo : EIATTR_MBARRIER_INSTR_OFFSETS
	.align		4
        /*0074*/ 	.byte	0x04, 0x39
        /*0076*/ 	.short	(.L_28 - .L_27)


	//   ....[0]....
.L_27:
        /*0078*/ 	.word	0x00000230
        /*007c*/ 	.word	0x000000ff
        /*0080*/ 	.word	0x00000000
        /*0084*/ 	.short	0x0100
        /*0086*/ 	.byte	0x08
	.zero		1


	//   ....[1]....
        /*0088*/ 	.word	0x00000240
        /*008c*/ 	.word	0x000000ff
        /*0090*/ 	.word	0x00000038
        /*0094*/ 	.short	0x0100
        /*0096*/ 	.byte	0x08
	.zero		1


	//   ....[2]....
        /*0098*/ 	.word	0x00000250
        /*009c*/ 	.word	0x000000ff
        /*00a0*/ 	.word	0x00000008
        /*00a4*/ 	.short	0x0100
        /*00a6*/ 	.byte	0x08
	.zero		1


	//   ....[3]....
        /*00a8*/ 	.word	0x00000260
        /*00ac*/ 	.word	0x000000ff
        /*00b0*/ 	.word	0x00000040
        /*00b4*/ 	.short	0x0100
        /*00b6*/ 	.byte	0x08
	.zero		1


	//   ....[4]....
        /*00b8*/ 	.word	0x00000270
        /*00bc*/ 	.word	0x000000ff
        /*00c0*/ 	.word	0x00000010
        /*00c4*/ 	.short	0x0100
        /*00c6*/ 	.byte	0x08
	.zero		1


	//   ....[5]....
        /*00c8*/ 	.word	0x00000280
        /*00cc*/ 	.word	0x000000ff
        /*00d0*/ 	.word	0x00000048
        /*00d4*/ 	.short	0x0100
        /*00d6*/ 	.byte	0x08
	.zero		1


	//   ....[6]....
        /*00d8*/ 	.word	0x00000290
        /*00dc*/ 	.word	0x000000ff
        /*00e0*/ 	.word	0x00000018
        /*00e4*/ 	.short	0x0100
        /*00e6*/ 	.byte	0x08
	.zero		1


	//   ....[7]....
        /*00e8*/ 	.word	0x000002a0
        /*00ec*/ 	.word	0x000000ff
        /*00f0*/ 	.word	0x00000050
        /*00f4*/ 	.short	0x0100
        /*00f6*/ 	.byte	0x08
	.zero		1


	//   ....[8]....
        /*00f8*/ 	.word	0x000002b0
        /*00fc*/ 	.word	0x000000ff
        /*0100*/ 	.word	0x00000020
        /*0104*/ 	.short	0x0100
        /*0106*/ 	.byte	0x08
	.zero		1


	//   ....[9]....
        /*0108*/ 	.word	0x000002c0
        /*010c*/ 	.word	0x000000ff
        /*0110*/ 	.word	0x00000058
        /*0114*/ 	.short	0x0100
        /*0116*/ 	.byte	0x08
	.zero		1


	//   ....[10]....
        /*0118*/ 	.word	0x000002d0
        /*011c*/ 	.word	0x000000ff
        /*0120*/ 	.word	0x00000028
        /*0124*/ 	.short	0x0100
        /*0126*/ 	.byte	0x08
	.zero		1


	//   ....[11]....
        /*0128*/ 	.word	0x000002e0
        /*012c*/ 	.word	0x000000ff
        /*0130*/ 	.word	0x00000060
        /*0134*/ 	.short	0x0100
        /*0136*/ 	.byte	0x08
	.zero		1


	//   ....[12]....
        /*0138*/ 	.word	0x000002f0
        /*013c*/ 	.word	0x000000ff
        /*0140*/ 	.word	0x00000030
        /*0144*/ 	.short	0x0100
        /*0146*/ 	.byte	0x08
	.zero		1


	//   ....[13]....
        /*0148*/ 	.word	0x00000300
        /*014c*/ 	.word	0x000000ff
        /*0150*/ 	.word	0x00000068
        /*0154*/ 	.short	0x0100
        /*0156*/ 	.byte	0x08
	.zero		1


	//   ....[14]....
        /*0158*/ 	.word	0x00000730
        /*015c*/ 	.word	0x000000ff
        /*0160*/ 	.word	0x00000080
        /*0164*/ 	.short	0x0100
        /*0166*/ 	.byte	0x06
	.zero		1


	//   ....[15]....
        /*0168*/ 	.word	0x000007e0
        /*016c*/ 	.word	0x000000ff
        /*0170*/ 	.word	0x00000088
        /*0174*/ 	.short	0x0100
        /*0176*/ 	.byte	0x06
	.zero		1


	//   ....[16]....
        /*0178*/ 	.word	0x00001820
        /*017c*/ 	.word	0x000000ff
        /*0180*/ 	.word	0x00000000
        /*0184*/ 	.short	0x010a
        /*0186*/ 	.byte	0x06
	.zero		1


	//   ....[17]....
        /*0188*/ 	.word	0x00001860
        /*018c*/ 	.word	0x000000ff
        /*0190*/ 	.word	0x00000000
        /*0194*/ 	.short	0x010a
        /*0196*/ 	.byte	0x06
	.zero		1


	//   ....[18]....
        /*0198*/ 	.word	0x00002250
        /*019c*/ 	.word	0x000000ff
        /*01a0*/ 	.word	0x00000000
        /*01a4*/ 	.short	0x010a
        /*01a6*/ 	.byte	0x0c
	.zero		1


	//   ....[19]....
        /*01a8*/ 	.word	0x00002290
        /*01ac*/ 	.word	0x000000ff
        /*01b0*/ 	.word	0x00000000
        /*01b4*/ 	.short	0x010a
        /*01b6*/ 	.byte	0x0c
	.zero		1


	//   ....[20]....
        /*01b8*/ 	.word	0x00002980
        /*01bc*/ 	.word	0x0000008c
        /*01c0*/ 	.word	0x00000000
        /*01c4*/ 	.short	0x0101
        /*01c6*/ 	.byte	0x3f
	.zero		1


	//   ....[21]....
        /*01c8*/ 	.word	0x00003040
        /*01cc*/ 	.word	0x0000000c
        /*01d0*/ 	.word	0x00000000
        /*01d4*/ 	.short	0x0101
        /*01d6*/ 	.byte	0x3f
	.zero		1


	//   ....[22]....
        /*01d8*/ 	.word	0x00008950
        /*01dc*/ 	.word	0x00000014
        /*01e0*/ 	.word	0x00000038
        /*01e4*/ 	.short	0x010a
        /*01e6*/ 	.byte	0x3f
	.zero		1


	//   ....[23]....
        /*01e8*/ 	.word	0x00008d20
        /*01ec*/ 	.word	0x00000008
        /*01f0*/ 	.word	0x00000088
        /*01f4*/ 	.short	0x0101
        /*01f6*/ 	.byte	0x3f
	.zero		1


	//   ....[24]....
        /*01f8*/ 	.word	0x00009400
        /*01fc*/ 	.word	0x00000006
        /*0200*/ 	.word	0x00000000
        /*0204*/ 	.short	0x010a
        /*0206*/ 	.byte	0x3f
	.zero		1


	//   ....[25]....
        /*0208*/ 	.word	0x00009480
        /*020c*/ 	.word	0x00000007
        /*0210*/ 	.word	0x00000000
        /*0214*/ 	.short	0x010a
        /*0216*/ 	.byte	0x3f
	.zero		1


	//   ....[26]....
        /*0218*/ 	.word	0x00009510
        /*021c*/ 	.word	0x00000006
        /*0220*/ 	.word	0x00000000
        /*0224*/ 	.short	0x010a
        /*0226*/ 	.byte	0x3f
	.zero		1


	//   ....[27]....
        /*0228*/ 	.word	0x000095a0
        /*022c*/ 	.word	0x00000009
        /*0230*/ 	.word	0x00000000
        /*0234*/ 	.short	0x010a
        /*0236*/ 	.byte	0x3f
	.zero		1


	//   ....[28]....
        /*0238*/ 	.word	0x00009630
        /*023c*/ 	.word	0x0000000a
        /*0240*/ 	.word	0x00000000
        /*0244*/ 	.short	0x010a
        /*0246*/ 	.byte	0x3f
	.zero		1


	//   ....[29]....
        /*0248*/ 	.word	0x000096c0
        /*024c*/ 	.word	0x0000000b
        /*0250*/ 	.word	0x00000000
        /*0254*/ 	.short	0x010a
        /*0256*/ 	.byte	0x3f
	.zero		1


	//   ....[30]....
        /*0258*/ 	.word	0x00009750
        /*025c*/ 	.word	0x00000003
        /*0260*/ 	.word	0x00000000
        /*0264*/ 	.short	0x010a
        /*0266*/ 	.byte	0x3f
	.zero		1


	//   ....[31]....
        /*0268*/ 	.word	0x000097c0
        /*026c*/ 	.word	0x0000000d
        /*0270*/ 	.word	0x00000000
        /*0274*/ 	.short	0x010a
        /*0276*/ 	.byte	0x3f
	.zero		1


	//   ....[32]....
        /*0278*/ 	.word	0x00009820
        /*027c*/ 	.word	0x00000091
        /*0280*/ 	.word	0x00000000
        /*0284*/ 	.short	0x010a
        /*0286*/ 	.byte	0x3f
	.zero		1


	//   ....[33]....
        /*0288*/ 	.word	0x000098f0
        /*028c*/ 	.word	0x00000014
        /*0290*/ 	.word	0x00000038
        /*0294*/ 	.short	0x010a
        /*0296*/ 	.byte	0x3f
	.zero		1


	//   ....[34]....
        /*0298*/ 	.word	0x000099c0
        /*029c*/ 	.word	0x00000006
        /*02a0*/ 	.word	0x00000000
        /*02a4*/ 	.short	0x010a
        /*02a6*/ 	.byte	0x3f
	.zero		1


	//   ....[35]....
        /*02a8*/ 	.word	0x00009a10
        /*02ac*/ 	.word	0x00000007
        /*02b0*/ 	.word	0x00000000
        /*02b4*/ 	.short	0x010a
        /*02b6*/ 	.byte	0x3f
	.zero		1


	//   ....[36]....
        /*02b8*/ 	.word	0x00009a60
        /*02bc*/ 	.word	0x00000006
        /*02c0*/ 	.word	0x00000000
        /*02c4*/ 	.short	0x010a
        /*02c6*/ 	.byte	0x3f
	.zero		1


	//   ....[37]....
        /*02c8*/ 	.word	0x00009ab0
        /*02cc*/ 	.word	0x00000009
        /*02d0*/ 	.word	0x00000000
        /*02d4*/ 	.short	0x010a
        /*02d6*/ 	.byte	0x3f
	.zero		1


	//   ....[38]....
        /*02d8*/ 	.word	0x00009b00
        /*02dc*/ 	.word	0x0000000a
        /*02e0*/ 	.word	0x00000000
        /*02e4*/ 	.short	0x010a
        /*02e6*/ 	.byte	0x3f
	.zero		1


	//   ....[39]....
        /*02e8*/ 	.word	0x00009b50
        /*02ec*/ 	.word	0x0000000b
        /*02f0*/ 	.word	0x00000000
        /*02f4*/ 	.short	0x010a
        /*02f6*/ 	.byte	0x3f
	.zero		1


	//----- nvinfo : EIATTR_NUM_MBARRIERS
	.align		4
.L_28:
        /*02f8*/ 	.byte	0x03, 0x38
        /*02fa*/ 	.short	0x0010


	//----- nvinfo : EIATTR_EXIT_INSTR_OFFSETS
	.align		4
        /*02fc*/ 	.byte	0x04, 0x1c
        /*02fe*/ 	.short	(.L_30 - .L_29)


	//   ....[0]....
.L_29:
        /*0300*/ 	.word	0x000009d0


	//   ....[1]....
        /*0304*/ 	.word	0x000011c0


	//   ....[2]....
        /*0308*/ 	.word	0x00008070


	//   ....[3]....
        /*030c*/ 	.word	0x000085d0


	//   ....[4]....
        /*0310*/ 	.word	0x000097a0


	//----- nvinfo : EIATTR_MAX_THREADS
	.align		4
.L_30:
        /*0314*/ 	.byte	0x04, 0x05
        /*0316*/ 	.short	(.L_32 - .L_31)
.L_31:
        /*0318*/ 	.word	0x00000180
        /*031c*/ 	.word	0x00000001
        /*0320*/ 	.word	0x00000001


	//----- nvinfo : EIATTR_CRS_STACK_SIZE
	.align		4
.L_32:
        /*0324*/ 	.byte	0x04, 0x1e
        /*0326*/ 	.short	(.L_34 - .L_33)
.L_33:
        /*0328*/ 	.word	0x00000000


	//----- nvinfo : EIATTR_CBANK_PARAM_SIZE
	.align		4
.L_34:
        /*032c*/ 	.byte	0x03, 0x19
        /*032e*/ 	.short	0x0470


	//----- nvinfo : EIATTR_PARAM_CBANK
	.align		4
        /*0330*/ 	.byte	0x04, 0x0a
        /*0332*/ 	.short	(.L_36 - .L_35)
	.align		4
.L_35:
        /*0334*/ 	.word	index@(.nv.constant0._ZN7cutlass13device_kernelINS_4gemm6kernel13GemmUniversalIN4cute5tupleIJiiiiEEENS1_10collective13CollectiveMmaINS1_37MainloopSm90TmaGmmaWarpSpecializedFP8ILi7ENS5_IJNS4_1CILi4EEENSA_ILi1EEESC_EEENS1_35KernelTmaWarpSpecializedCooperativeEEENS5_IJNSA_ILi128EEESG_SG_EEENS_12float_e4m3_tENS5_IJlSC_lEEESI_SJ_NS4_8TiledMMAINS4_8MMA_AtomIJNS4_4SM904GMMA31MMA_64x128x32_F32E4M3E4M3_SS_TNILNSN_7ScaleInE1ELSP_1EEEEEENS4_6LayoutINS5_IJNSA_ILi2EEESC_SC_EEENS5_IJSC_NSA_ILi0EEESV_EEEEENS5_IJNS4_10UnderscoreESY_SY_EEEEENS4_13SM90_TMA_LOADENS4_14ComposedLayoutINS4_7SwizzleILi3ELi4ELi3EEENS4_18smem_ptr_flag_bitsILi8EEENSS_INS5_IJNSA_ILi8EEESG_EEENS5_IJSG_SC_EEEEEEEvNS4_8identityENS4_23SM90_TMA_LOAD_MULTICASTES1B_vS1C_EENS_8epilogue10collective6detail29Sm90TmaWarpSpecializedAdapterINS1G_15DefaultEpilogueISI_SJ_SJ_NS1F_6thread17LinearCombinationISI_Li1EffLNS1K_9ScaleType4KindE0ELNS_15FloatRoundStyleE2ESI_EENS1_15EpilogueDefaultEEEEEvvEEEEvNT_6ParamsE)
        /*0338*/ 	.short	0x0210
        /*033a*/ 	.short	0x0470


	//----- nvinfo : EIATTR_SW_WAR
	.align		4
.L_36:
        /*033c*/ 	.byte	0x04, 0x36
        /*033e*/ 	.short	(.L_38 - .L_37)
.L_37:
        /*0340*/ 	.word	0x00000008
.L_38:


//--------------------- .nv.callgraph             --------------------------
	.section	.nv.callgraph,"",@"SHT_CUDA_CALLGRAPH"
	.align	4
	.sectionentsize	8
	.align		4
        /*0000*/ 	.word	0x00000000
	.align		4
        /*0004*/ 	.word	0xffffffff
	.align		4
        /*0008*/ 	.word	0x00000000
	.align		4
        /*000c*/ 	.word	0xfffffffe
	.align		4
        /*0010*/ 	.word	0x00000000
	.align		4
        /*0014*/ 	.word	0xfffffffd
	.align		4
        /*0018*/ 	.word	0x00000000
	.align		4
        /*001c*/ 	.word	0xfffffffc


//--------------------- .nv.constant4             --------------------------
	.section	.nv.constant4,"a",@progbits
	.align	8
	.align		8
.nv.constant4:
        /*0000*/ 	.dword	_ZN40_INTERNAL_d6110b89_4_k_cu_fc5f0fbc_157444cuda3std3__45__cpo5beginE
	.align		8
        /*0008*/ 	.dword	_ZN40_INTERNAL_d6110b89_4_k_cu_fc5f0fbc_157444cuda3std3__45__cpo3endE
	.align		8
        /*0010*/ 	.dword	_ZN40_INTERNAL_d6110b89_4_k_cu_fc5f0fbc_157444cuda3std3__45__cpo6cbeginE
	.align		8
        /*0018*/ 	.dword	_ZN40_INTERNAL_d6110b89_4_k_cu_fc5f0fbc_157444cuda3std3__45__cpo4cendE
	.align		8
        /*0020*/ 	.dword	_ZN40_INTERNAL_d6110b89_4_k_cu_fc5f0fbc_157444cuda3std3__442_GLOBAL__N__d6110b89_4_k_cu_fc5f0fbc_157446ignoreE
	.align		8
        /*0028*/ 	.dword	_ZN40_INTERNAL_d6110b89_4_k_cu_fc5f0fbc_157444cuda3std3__419piecewise_constructE
	.align		8
        /*0030*/ 	.dword	_ZN40_INTERNAL_d6110b89_4_k_cu_fc5f0fbc_157444cuda3std3__48in_placeE
	.align		8
        /*0038*/ 	.dword	_ZN40_INTERNAL_d6110b89_4_k_cu_fc5f0fbc_157444cuda3std6ranges3__45__cpo4swapE
	.align		8
        /*0040*/ 	.dword	_ZN40_INTERNAL_d6110b89_4_k_cu_fc5f0fbc_157444cuda3std6ranges3__45__cpo9iter_moveE
	.align		8
        /*0048*/ 	.dword	_ZN40_INTERNAL_d6110b89_4_k_cu_fc5f0fbc_157444cute7productE
	.align		8
        /*0050*/ 	.dword	_ZN40_INTERNAL_d6110b89_4_k_cu_fc5f0fbc_157444cute1_E


//--------------------- .text._ZN7cutlass13device_kernelINS_4gemm6kernel13GemmUniversalIN4cute5tupleIJiiiiEEENS1_10collective13CollectiveMmaINS1_37MainloopSm90TmaGmmaWarpSpecializedFP8ILi7ENS5_IJNS4_1CILi4EEENSA_ILi1EEESC_EEENS1_35KernelTmaWarpSpecializedCooperativeEEENS5_IJNSA_ILi128EEESG_SG_EEENS_12float_e4m3_tENS5_IJlSC_lEEESI_SJ_NS4_8TiledMMAINS4_8MMA_AtomIJNS4_4SM904GMMA31MMA_64x128x32_F32E4M3E4M3_SS_TNILNSN_7ScaleInE1ELSP_1EEEEEENS4_6LayoutINS5_IJNSA_ILi2EEESC_SC_EEENS5_IJSC_NSA_ILi0EEESV_EEEEENS5_IJNS4_10UnderscoreESY_SY_EEEEENS4_13SM90_TMA_LOADENS4_14ComposedLayoutINS4_7SwizzleILi3ELi4ELi3EEENS4_18smem_ptr_flag_bitsILi8EEENSS_INS5_IJNSA_ILi8EEESG_EEENS5_IJSG_SC_EEEEEEEvNS4_8identityENS4_23SM90_TMA_LOAD_MULTICASTES1B_vS1C_EENS_8epilogue10collective6detail29Sm90TmaWarpSpecializedAdapterINS1G_15DefaultEpilogueISI_SJ_SJ_NS1F_6thread17LinearCombinationISI_Li1EffLNS1K_9ScaleType4KindE0ELNS_15FloatRoundStyleE2ESI_EENS1_15EpilogueDefaultEEEEEvvEEEEvNT_6ParamsE --------------------------
	.section	.text._ZN7cutlass13device_kernelINS_4gemm6kernel13GemmUniversalIN4cute5tupleIJiiiiEEENS1_10collective13CollectiveMmaINS1_37MainloopSm90TmaGmmaWarpSpecializedFP8ILi7ENS5_IJNS4_1CILi4EEENSA_ILi1EEESC_EEENS1_35KernelTmaWarpSpecializedCooperativeEEENS5_IJNSA_ILi128EEESG_SG_EEENS_12float_e4m3_tENS5_IJlSC_lEEESI_SJ_NS4_8TiledMMAINS4_8MMA_AtomIJNS4_4SM904GMMA31MMA_64x128x32_F32E4M3E4M3_SS_TNILNSN_7ScaleInE1ELSP_1EEEEEENS4_6LayoutINS5_IJNSA_ILi2EEESC_SC_EEENS5_IJSC_NSA_ILi0EEESV_EEEEENS5_IJNS4_10UnderscoreESY_SY_EEEEENS4_13SM90_TMA_LOADENS4_14ComposedLayoutINS4_7SwizzleILi3ELi4ELi3EEENS4_18smem_ptr_flag_bitsILi8EEENSS_INS5_IJNSA_ILi8EEESG_EEENS5_IJSG_SC_EEEEEEEvNS4_8identityENS4_23SM90_TMA_LOAD_MULTICASTES1B_vS1C_EENS_8epilogue10collective6detail29Sm90TmaWarpSpecializedAdapterINS1G_15DefaultEpilogueISI_SJ_SJ_NS1F_6thread17LinearCombinationISI_Li1EffLNS1K_9ScaleType4KindE0ELNS_15FloatRoundStyleE2ESI_EENS1_15EpilogueDefaultEEEEEvvEEEEvNT_6ParamsE,"ax",@progbits
	.align	128
.text._ZN7cutlass13device_kernelINS_4gemm6kernel13GemmUniversalIN4cute5tupleIJiiiiEEENS1_10collective13CollectiveMmaINS1_37MainloopSm90TmaGmmaWarpSpecializedFP8ILi7ENS5_IJNS4_1CILi4EEENSA_ILi1EEESC_EEENS1_35KernelTmaWarpSpecializedCooperativeEEENS5_IJNSA_ILi128EEESG_SG_EEENS_12float_e4m3_tENS5_IJlSC_lEEESI_SJ_NS4_8TiledMMAINS4_8MMA_AtomIJNS4_4SM904GMMA31MMA_64x128x32_F32E4M3E4M3_SS_TNILNSN_7ScaleInE1ELSP_1EEEEEENS4_6LayoutINS5_IJNSA_ILi2EEESC_SC_EEENS5_IJSC_NSA_ILi0EEESV_EEEEENS5_IJNS4_10UnderscoreESY_SY_EEEEENS4_13SM90_TMA_LOADENS4_14ComposedLayoutINS4_7SwizzleILi3ELi4ELi3EEENS4_18smem_ptr_flag_bitsILi8EEENSS_INS5_IJNSA_ILi8EEESG_EEENS5_IJSG_SC_EEEEEEEvNS4_8identityENS4_23SM90_TMA_LOAD_MULTICASTES1B_vS1C_EENS_8epilogue10collective6detail29Sm90TmaWarpSpecializedAdapterINS1G_15DefaultEpilogueISI_SJ_SJ_NS1F_6thread17LinearCombinationISI_Li1EffLNS1K_9ScaleType4KindE0ELNS_15FloatRoundStyleE2ESI_EENS1_15EpilogueDefaultEEEEEvvEEEEvNT_6ParamsE:
        .type           _ZN7cutlass13device_kernelINS_4gemm6kernel13GemmUniversalIN4cute5tupleIJiiiiEEENS1_10collective13CollectiveMmaINS1_37MainloopSm90TmaGmmaWarpSpecializedFP8ILi7ENS5_IJNS4_1CILi4EEENSA_ILi1EEESC_EEENS1_35KernelTmaWarpSpecializedCooperativeEEENS5_IJNSA_ILi128EEESG_SG_EEENS_12float_e4m3_tENS5_IJlSC_lEEESI_SJ_NS4_8TiledMMAINS4_8MMA_AtomIJNS4_4SM904GMMA31MMA_64x128x32_F32E4M3E4M3_SS_TNILNSN_7ScaleInE1ELSP_1EEEEEENS4_6LayoutINS5_IJNSA_ILi2EEESC_SC_EEENS5_IJSC_NSA_ILi0EEESV_EEEEENS5_IJNS4_10UnderscoreESY_SY_EEEEENS4_13SM90_TMA_LOADENS4_14ComposedLayoutINS4_7SwizzleILi3ELi4ELi3EEENS4_18smem_ptr_flag_bitsILi8EEENSS_INS5_IJNSA_ILi8EEESG_EEENS5_IJSG_SC_EEEEEEEvNS4_8identityENS4_23SM90_TMA_LOAD_MULTICASTES1B_vS1C_EENS_8epilogue10collective6detail29Sm90TmaWarpSpecializedAdapterINS1G_15DefaultEpilogueISI_SJ_SJ_NS1F_6thread17LinearCombinationISI_Li1EffLNS1K_9ScaleType4KindE0ELNS_15FloatRoundStyleE2ESI_EENS1_15EpilogueDefaultEEEEEvvEEEEvNT_6ParamsE,@function
        .size           _ZN7cutlass13device_kernelINS_4gemm6kernel13GemmUniversalIN4cute5tupleIJiiiiEEENS1_10collective13CollectiveMmaINS1_37MainloopSm90TmaGmmaWarpSpecializedFP8ILi7ENS5_IJNS4_1CILi4EEENSA_ILi1EEESC_EEENS1_35KernelTmaWarpSpecializedCooperativeEEENS5_IJNSA_ILi128EEESG_SG_EEENS_12float_e4m3_tENS5_IJlSC_lEEESI_SJ_NS4_8TiledMMAINS4_8MMA_AtomIJNS4_4SM904GMMA31MMA_64x128x32_F32E4M3E4M3_SS_TNILNSN_7ScaleInE1ELSP_1EEEEEENS4_6LayoutINS5_IJNSA_ILi2EEESC_SC_EEENS5_IJSC_NSA_ILi0EEESV_EEEEENS5_IJNS4_10UnderscoreESY_SY_EEEEENS4_13SM90_TMA_LOADENS4_14ComposedLayoutINS4_7SwizzleILi3ELi4ELi3EEENS4_18smem_ptr_flag_bitsILi8EEENSS_INS5_IJNSA_ILi8EEESG_EEENS5_IJSG_SC_EEEEEEEvNS4_8identityENS4_23SM90_TMA_LOAD_MULTICASTES1B_vS1C_EENS_8epilogue10collective6detail29Sm90TmaWarpSpecializedAdapterINS1G_15DefaultEpilogueISI_SJ_SJ_NS1F_6thread17LinearCombinationISI_Li1EffLNS1K_9ScaleType4KindE0ELNS_15FloatRoundStyleE2ESI_EENS1_15EpilogueDefaultEEEEEvvEEEEvNT_6ParamsE,(.L_x_212 - _ZN7cutlass13device_kernelINS_4gemm6kernel13GemmUniversalIN4cute5tupleIJiiiiEEENS1_10collective13CollectiveMmaINS1_37MainloopSm90TmaGmmaWarpSpecializedFP8ILi7ENS5_IJNS4_1CILi4EEENSA_ILi1EEESC_EEENS1_35KernelTmaWarpSpecializedCooperativeEEENS5_IJNSA_ILi128EEESG_SG_EEENS_12float_e4m3_tENS5_IJlSC_lEEESI_SJ_NS4_8TiledMMAINS4_8MMA_AtomIJNS4_4SM904GMMA31MMA_64x128x32_F32E4M3E4M3_SS_TNILNSN_7ScaleInE1ELSP_1EEEEEENS4_6LayoutINS5_IJNSA_ILi2EEESC_SC_EEENS5_IJSC_NSA_ILi0EEESV_EEEEENS5_IJNS4_10UnderscoreESY_SY_EEEEENS4_13SM90_TMA_LOADENS4_14ComposedLayoutINS4_7SwizzleILi3ELi4ELi3EEENS4_18smem_ptr_flag_bitsILi8EEENSS_INS5_IJNSA_ILi8EEESG_EEENS5_IJSG_SC_EEEEEEEvNS4_8identityENS4_23SM90_TMA_LOAD_MULTICASTES1B_vS1C_EENS_8epilogue10collective6detail29Sm90TmaWarpSpecializedAdapterINS1G_15DefaultEpilogueISI_SJ_SJ_NS1F_6thread17LinearCombinationISI_Li1EffLNS1K_9ScaleType4KindE0ELNS_15FloatRoundStyleE2ESI_EENS1_15EpilogueDefaultEEEEEvvEEEEvNT_6ParamsE)
        .other          _ZN7cutlass13device_kernelINS_4gemm6kernel13GemmUniversalIN4cute5tupleIJiiiiEEENS1_10collective13CollectiveMmaINS1_37MainloopSm90TmaGmmaWarpSpecializedFP8ILi7ENS5_IJNS4_1CILi4EEENSA_ILi1EEESC_EEENS1_35KernelTmaWarpSpecializedCooperativeEEENS5_IJNSA_ILi128EEESG_SG_EEENS_12float_e4m3_tENS5_IJlSC_lEEESI_SJ_NS4_8TiledMMAINS4_8MMA_AtomIJNS4_4SM904GMMA31MMA_64x128x32_F32E4M3E4M3_SS_TNILNSN_7ScaleInE1ELSP_1EEEEEENS4_6LayoutINS5_IJNSA_ILi2EEESC_SC_EEENS5_IJSC_NSA_ILi0EEESV_EEEEENS5_IJNS4_10UnderscoreESY_SY_EEEEENS4_13SM90_TMA_LOADENS4_14ComposedLayoutINS4_7SwizzleILi3ELi4ELi3EEENS4_18smem_ptr_flag_bitsILi8EEENSS_INS5_IJNSA_ILi8EEESG_EEENS5_IJSG_SC_EEEEEEEvNS4_8identityENS4_23SM90_TMA_LOAD_MULTICASTES1B_vS1C_EENS_8epilogue10collective6detail29Sm90TmaWarpSpecializedAdapterINS1G_15DefaultEpilogueISI_SJ_SJ_NS1F_6thread17LinearCombinationISI_Li1EffLNS1K_9ScaleType4KindE0ELNS_15FloatRoundStyleE2ESI_EENS1_15EpilogueDefaultEEEEEvvEEEEvNT_6ParamsE,@"STO_CUDA_ENTRY STV_DEFAULT"
_ZN7cutlass13device_kernelINS_4gemm6kernel13GemmUniversalIN4cute5tupleIJiiiiEEENS1_10collective13CollectiveMmaINS1_37MainloopSm90TmaGmmaWarpSpecializedFP8ILi7ENS5_IJNS4_1CILi4EEENSA_ILi1EEESC_EEENS1_35KernelTmaWarpSpecializedCooperativeEEENS5_IJNSA_ILi128EEESG_SG_EEENS_12float_e4m3_tENS5_IJlSC_lEEESI_SJ_NS4_8TiledMMAINS4_8MMA_AtomIJNS4_4SM904GMMA31MMA_64x128x32_F32E4M3E4M3_SS_TNILNSN_7ScaleInE1ELSP_1EEEEEENS4_6LayoutINS5_IJNSA_ILi2EEESC_SC_EEENS5_IJSC_NSA_ILi0EEESV_EEEEENS5_IJNS4_10UnderscoreESY_SY_EEEEENS4_13SM90_TMA_LOADENS4_14ComposedLayoutINS4_7SwizzleILi3ELi4ELi3EEENS4_18smem_ptr_flag_bitsILi8EEENSS_INS5_IJNSA_ILi8EEESG_EEENS5_IJSG_SC_EEEEEEEvNS4_8identityENS4_23SM90_TMA_LOAD_MULTICASTES1B_vS1C_EENS_8epilogue10collective6detail29Sm90TmaWarpSpecializedAdapterINS1G_15DefaultEpilogueISI_SJ_SJ_NS1F_6thread17LinearCombinationISI_Li1EffLNS1K_9ScaleType4KindE0ELNS_15FloatRoundStyleE2ESI_EENS1_15EpilogueDefaultEEEEEvvEEEEvNT_6ParamsE:
[----:B------:R-:W-:Y:S01]  /*0000*/  LDC R1, c[0x0][0x28] ;  /* 0x00000a00ff017b82 */ /* 0x000fe20000000800 */
[----:B------:R-:W0:Y:S01]  /*0010*/  S2R R0, SR_TID.X ;  /* 0x0000000000007919 */ /* 0x000e220000002100 */
[----:B------:R-:W-:Y:S01]  /*0020*/  ELECT P0, URZ, PT ;  /* 0x00000000003f782f */ /* 0x000fe20003800000 */
[----:B------:R-:W-:Y:S01]  /*0030*/  BSSY B0, `(.L_x_0) ;  /* 0x000000f000007945 */ /* 0x000fe20003800000 */
[--C-:B0-----:R-:W-:Y:S02]  /*0040*/  SHF.R.U32.HI R2, RZ, 0x5, R0.reuse ;  /* 0x00000005ff027819 */ /* 0x101fe40000011600 */
[----:B------:R-:W-:-:S03]  /*0050*/  SHF.R.U32.HI R3, RZ, 0x7, R0 ;  /* 0x00000007ff037819 */ /* 0x000fc60000011600 */
[----:B------:R-:W0:Y:S04]  /*0060*/  SHFL.IDX PT, R7, R2, RZ, 0x1f ;  /* 0x00001fff02077589 */ /* 0x000e2800000e0000 */
[----:B------:R-:W1:Y:S01]  /*0070*/  SHFL.IDX PT, R3, R3, RZ, 0x1f ;  /* 0x00001fff03037589 */ /* 0x000e6200000e0000 */
[----:B0-----:R-:W-:-:S13]  /*0080*/  ISETP.NE.OR P0, PT, R7, RZ, !P0 ;  /* 0x000000ff0700720c */ /* 0x001fda0004705670 */
[----:B-1----:R-:W-:Y:S05]  /*0090*/  @P0 BRA `(.L_x_1) ;  /* 0x0000000000200947 */ /* 0x002fea0003800000 */
[----:B------:R-:W-:Y:S02]  /*00a0*/  ULDC.64 UR4, c[0x0][0x198] ;  /* 0x0000660000047ab9 */ /* 0x000fe40000000a00 */
[----:B------:R-:W-:Y:S02]  /*00b0*/  UIADD3 UR6, UP0, UR4, 0xf0, URZ ;  /* 0x000000f004067890 */ /* 0x000fe4000ff1e03f */
[----:B------:R-:W-:Y:S02]  /*00c0*/  UIADD3 UR4, UP1, UR4, 0x1f0, URZ ;  /* 0x000001f004047890 */ /* 0x000fe4000ff3e03f */
[----:B------:R-:W-:Y:S02]  /*00d0*/  UIADD3.X UR7, URZ, UR5, URZ, UP0, !UPT ;  /* 0x000000053f077290 */ /* 0x000fe400087fe43f */
[----:B------:R-:W-:-:S07]  /*00e0*/  UIADD3.X UR5, URZ, UR5, URZ, UP1, !UPT ;  /* 0x000000053f057290 */ /* 0x000fce0008ffe43f */
[----:B------:R0:W-:Y:S02]  /*00f0*/  UTMACCTL.PF [UR6] ;  /* 0x00000000060079b9 */ /* 0x0001e40008040000 */
[----:B------:R0:W-:Y:S02]  /*0100*/  UTMACCTL.PF [UR4] ;  /* 0x00000000040079b9 */ /* 0x0001e40008040000 */
[----:B0-----:R-:W-:Y:S01]  /*0110*/  NOP ;  /* 0x0000000000007918 */ /* 0x001fe20000000000 */
.L_x_1:
[----:B------:R-:W-:Y:S05]  /*0120*/  BSYNC B0 ;  /* 0x0000000000007941 */ /* 0x000fea0003800000 */
.L_x_0:
[----:B------:R-:W0:Y:S02]  /*0130*/  SHFL.IDX PT, R4, R2, RZ, 0x1f ;  /* 0x00001fff02047589 */ /* 0x000e2400000e0000 */
[----:B0-----:R-:W-:-:S13]  /*0140*/  ISETP.NE.AND P0, PT, R4, RZ, PT ;  /* 0x000000ff0400720c */ /* 0x001fda0003f05270 */
[----:B------:R-:W-:Y:S05]  /*0150*/  @P0 BRA `(.L_x_2) ;  /* 0x0000000000700947 */ /* 0x000fea0003800000 */
[----:B------:R-:W0:Y:S01]  /*0160*/  S2UR UR8, SR_CgaCtaId ;  /* 0x00000000000879c3 */ /* 0x000e220000008800 */
[----:B------:R-:W-:Y:S01]  /*0170*/  UMOV UR4, 0x400 ;  /* 0x0000040000047882 */ /* 0x000fe20000000000 */
[----:B------:R-:W-:Y:S01]  /*0180*/  UMOV UR5, 0x1 ;  /* 0x0000000100057882 */ /* 0x000fe20000000000 */
[----:B------:R-:W-:Y:S01]  /*0190*/  UMOV UR6, 0x8 ;  /* 0x0000000800067882 */ /* 0x000fe20000000000 */
[----:B------:R-:W-:Y:S01]  /*01a0*/  ELECT P0, URZ, PT ;  /* 0x00000000003f782f */ /* 0x000fe20003800000 */
[----:B------:R-:W-:-:S04]  /*01b0*/  UIADD3 UR6, -UR6, 0x100000, URZ ;  /* 0x0010000006067890 */ /* 0x000fc8000fffe13f */
[----:B------:R-:W-:Y:S02]  /*01c0*/  USHF.L.U32 UR7, UR6, 0xb, URZ ;  /* 0x0000000b06077899 */ /* 0x000fe4000800063f */
[----:B------:R-:W-:Y:S02]  /*01d0*/  USHF.L.U32 UR6, UR6, 0x1, URZ ;  /* 0x0000000106067899 */ /* 0x000fe4000800063f */
[----:B0-----:R-:W-:Y:S02]  /*01e0*/  ULEA UR8, UR8, UR4, 0x18 ;  /* 0x0000000408087291 */ /* 0x001fe4000f8ec03f */
[----:B------:R-:W-:-:S04]  /*01f0*/  UIADD3 UR4, -UR5, 0x100000, URZ ;  /* 0x0010000005047890 */ /* 0x000fc8000fffe13f */
[----:B------:R-:W-:Y:S02]  /*0200*/  USHF.L.U32 UR5, UR4, 0xb, URZ ;  /* 0x0000000b04057899 */ /* 0x000fe4000800063f */
[----:B------:R-:W-:Y:S01]  /*0210*/  USHF.L.U32 UR4, UR4, 0x1, URZ ;  /* 0x0000000104047899 */ /* 0x000fe2000800063f */
[----:B------:R-:W0:Y:S11]  /*0220*/  FENCE.VIEW.ASYNC.S ;  /* 0x00000000000073c6 */ /* 0x000e360000000000 */
[----:B0-----:R0:W1:Y:S01]  /*0230*/  SYNCS.EXCH.64 URZ, [UR8], UR4 ;  /* 0x00000004083f75b2 */ /* 0x0010620008000100 */
[----:B------:R0:W2:Y:S01]  /*0240*/  SYNCS.EXCH.64 URZ, [UR8+0x38], UR6 ;  /* 0x00003806083f75b2 */ /* 0x0000a20008000100 */
[----:B------:R0:W3:Y:S01]  /*0250*/  SYNCS.EXCH.64 URZ, [UR8+0x8], UR4 ;  /* 0x00000804083f75b2 */ /* 0x0000e20008000100 */
[----:B------:R0:W4:Y:S01]  /*0260*/  SYNCS.EXCH.64 URZ, [UR8+0x40], UR6 ;  /* 0x00004006083f75b2 */ /* 0x0001220008000100 */
[----:B------:R0:W0:Y:S01]  /*0270*/  SYNCS.EXCH.64 URZ, [UR8+0x10], UR4 ;  /* 0x00001004083f75b2 */ /* 0x0000220008000100 */
        /* <DEDUP_REMOVED lines=9> */
[----:B------:R-:W-:Y:S01]  /*0310*/  NOP ;  /* 0x0000000000007918 */ /* 0x000fe20000000000 */
.L_x_2:
[----:B------:R-:W-:Y:S01]  /*0320*/  SHF.R.S32.HI R5, RZ, 0x1f, R0 ;  /* 0x0000001fff057819 */ /* 0x000fe20000011400 */
[----:B------:R-:W5:Y:S01]  /*0330*/  SHFL.IDX PT, R2, R2, RZ, 0x1f ;  /* 0x00001fff02027589 */ /* 0x000f6200000e0000 */
[----:B0-----:R-:W0:Y:S01]  /*0340*/  S2UR UR8, SR_CTAID.X ;  /* 0x00000000000879c3 */ /* 0x001e220000002500 */
[----:B------:R-:W-:Y:S02]  /*0350*/  ELECT P0, URZ, PT ;  /* 0x00000000003f782f */ /* 0x000fe40003800000 */
[----:B------:R-:W-:Y:S01]  /*0360*/  LEA.HI R5, R5, R0, RZ, 0x7 ;  /* 0x0000000005057211 */ /* 0x000fe200078f38ff */
[----:B------:R-:W1:Y:S01]  /*0370*/  S2R R8, SR_CTAID.Y ;  /* 0x0000000000087919 */ /* 0x000e620000002600 */
[----:B------:R-:W-:Y:S01]  /*0380*/  SHF.R.S32.HI R11, RZ, 0x1f, R4 ;  /* 0x0000001fff0b7819 */ /* 0x000fe20000011404 */
[----:B------:R-:W-:Y:S01]  /*0390*/  ULDC UR4, c[0x0][0x150] ;  /* 0x0000540000047ab9 */ /* 0x000fe20000000800 */
[----:B------:R-:W-:Y:S01]  /*03a0*/  LOP3.LUT R5, R5, 0xffffff80, RZ, 0xc0, !PT ;  /* 0xffffff8005057812 */ /* 0x000fe200078ec0ff */
[----:B------:R-:W-:Y:S01]  /*03b0*/  VIADD R16, R3, 0xffffffff ;  /* 0xffffffff03107836 */ /* 0x000fe20000000000 */
[----:B------:R-:W-:Y:S01]  /*03c0*/  LEA.HI R11, R11, R4, RZ, 0x2 ;  /* 0x000000040b0b7211 */ /* 0x000fe200078f10ff */
[----:B------:R-:W2:Y:S01]  /*03d0*/  LDC R12, c[0x0][0x144] ;  /* 0x00005100ff0c7b82 */ /* 0x000ea20000000800 */
[----:B------:R-:W-:Y:S01]  /*03e0*/  NOP ;  /* 0x0000000000007918 */ /* 0x000fe20000000000 */
[----:B------:R-:W-:Y:S01]  /*03f0*/  IMAD.IADD R6, R0, 0x1, -R5 ;  /* 0x0000000100067824 */ /* 0x000fe200078e0a05 */
[----:B------:R-:W-:Y:S01]  /*0400*/  LOP3.LUT R11, R11, 0x3ffffffc, RZ, 0xc0, !PT ;  /* 0x3ffffffc0b0b7812 */ /* 0x000fe200078ec0ff */
[----:B------:R-:W-:Y:S01]  /*0410*/  NOP ;  /* 0x0000000000007918 */ /* 0x000fe20000000000 */
[----:B------:R-:W-:-:S02]  /*0420*/  ISETP.NE.AND P4, PT, R3, RZ, PT ;  /* 0x000000ff0300720c */ /* 0x000fc40003f85270 */
[----:B------:R-:W-:Y:S01]  /*0430*/  SHF.R.S32.HI R5, RZ, 0x1f, R6 ;  /* 0x0000001fff057819 */ /* 0x000fe20000011406 */
[----:B------:R-:W-:Y:S01]  /*0440*/  IMAD.IADD R4, R4, 0x1, -R11 ;  /* 0x0000000104047824 */ /* 0x000fe200078e0a0b */
[----:B------:R-:W3:Y:S01]  /*0450*/  LDC R14, c[0x0][0x140] ;  /* 0x00005000ff0e7b82 */ /* 0x000ee20000000800 */
[----:B------:R-:W-:Y:S02]  /*0460*/  ISETP.GE.U32.AND P6, PT, R16, 0x2, PT ;  /* 0x000000021000780c */ /* 0x000fe40003fc6070 */
[----:B------:R-:W-:Y:S02]  /*0470*/  LEA.HI R5, R5, R6, RZ, 0x3 ;  /* 0x0000000605057211 */ /* 0x000fe400078f18ff */
[----:B-----5:R-:W-:Y:S02]  /*0480*/  ISETP.NE.OR P0, PT, R2, RZ, !P0 ;  /* 0x000000ff0200720c */ /* 0x020fe40004705670 */
[--C-:B------:R-:W-:Y:S01]  /*0490*/  SHF.R.S32.HI R2, RZ, 0x3, R5.reuse ;  /* 0x00000003ff027819 */ /* 0x100fe20000011405 */
[----:B------:R-:W5:Y:S01]  /*04a0*/  LDC R13, c[0x0][0x148] ;  /* 0x00005200ff0d7b82 */ /* 0x000f620000000800 */
[----:B------:R-:W-:-:S02]  /*04b0*/  SHF.R.S32.HI R5, RZ, 0x1f, R5 ;  /* 0x0000001fff057819 */ /* 0x000fc40000011405 */
[----:B0-----:R-:W-:Y:S02]  /*04c0*/  I2FP.F32.U32 R10, UR8 ;  /* 0x00000008000a7c45 */ /* 0x001fe40008201000 */
[----:B------:R-:W-:-:S03]  /*04d0*/  LEA.HI R5, R5, R2, RZ, 0x2 ;  /* 0x0000000205057211 */ /* 0x000fc600078f10ff */
[----:B------:R-:W-:Y:S01]  /*04e0*/  FMUL R10, R10, UR4 ;  /* 0x000000040a0a7c20 */ /* 0x000fe20008400000 */
[----:B------:R-:W-:Y:S01]  /*04f0*/  LOP3.LUT R5, R5, 0xfffffffc, RZ, 0xc0, !PT ;  /* 0xfffffffc05057812 */ /* 0x000fe200078ec0ff */
[----:B------:R-:W-:Y:S01]  /*0500*/  VOTEU.ALL UP0, P0 ;  /* 0x00000000003f7886 */ /* 0x000fe20000000000 */
[----:B------:R-:W-:Y:S01]  /*0510*/  ULDC UR4, c[0x0][0x154] ;  /* 0x0000550000047ab9 */ /* 0x000fe20000000800 */
[----:B------:R-:W-:Y:S02]  /*0520*/  VOTEU.ALL UP1, P0 ;  /* 0x00000000003f7886 */ /* 0x000fe40000020000 */
[----:B------:R-:W-:Y:S01]  /*0530*/  IMAD.IADD R5, R2, 0x1, -R5 ;  /* 0x0000000102057824 */ /* 0x000fe200078e0a05 */
[----:B------:R-:W0:Y:S01]  /*0540*/  F2I.U32.TRUNC.NTZ R10, R10 ;  /* 0x0000000a000a7305 */ /* 0x000e22000020f000 */
[----:B------:R-:W4:Y:S01]  /*0550*/  @!UP0 S2UR UR7, SR_CgaCtaId ;  /* 0x00000000000789c3 */ /* 0x000f220000008800 */
[----:B------:R-:W-:Y:S01]  /*0560*/  @!UP0 UMOV UR6, 0x400 ;  /* 0x0000040000068882 */ /* 0x000fe20000000000 */
[----:B------:R-:W-:Y:S01]  /*0570*/  IMAD R5, R4, 0x4, R5 ;  /* 0x0000000404057824 */ /* 0x000fe200078e0205 */
[----:B-1----:R-:W-:-:S02]  /*0580*/  I2FP.F32.U32 R4, R8 ;  /* 0x0000000800047245 */ /* 0x002fc40000201000 */
[----:B---3--:R-:W-:Y:S02]  /*0590*/  ISETP.EQ.U32.AND P3, PT, R14, 0x1, PT ;  /* 0x000000010e00780c */ /* 0x008fe40003f62070 */
[----:B------:R-:W-:-:S04]  /*05a0*/  SHF.R.S32.HI R2, RZ, 0x1f, R5 ;  /* 0x0000001fff027819 */ /* 0x000fc80000011405 */
[----:B------:R-:W-:Y:S01]  /*05b0*/  LEA.HI R2, R2, R5, RZ, 0x2 ;  /* 0x0000000502027211 */ /* 0x000fe200078f10ff */
[----:B0-----:R-:W-:-:S03]  /*05c0*/  IMAD.MOV R11, RZ, RZ, -R10 ;  /* 0x000000ffff0b7224 */ /* 0x001fc600078e0a0a */
[----:B------:R-:W-:Y:S01]  /*05d0*/  LOP3.LUT R2, R2, 0xfffffffc, RZ, 0xc0, !PT ;  /* 0xfffffffc02027812 */ /* 0x000fe200078ec0ff */
[----:B------:R-:W-:Y:S01]  /*05e0*/  FMUL R10, R4, UR4 ;  /* 0x00000004040a7c20 */ /* 0x000fe20008400000 */
[----:B------:R-:W-:Y:S01]  /*05f0*/  IMAD.SHL.U32 R4, R5, 0x4, RZ ;  /* 0x0000000405047824 */ /* 0x000fe200078e00ff */
[----:B------:R-:W-:Y:S01]  /*0600*/  UMOV UR4, 0x20 ;  /* 0x0000002000047882 */ /* 0x000fe20000000000 */
[----:B--2---:R-:W-:Y:S01]  /*0610*/  IMAD R12, R12, R11, UR8 ;  /* 0x000000080c0c7e24 */ /* 0x004fe2000f8e020b */
[----:B------:R-:W-:-:S04]  /*0620*/  @!UP0 UIADD3 UR4, -UR4, 0x100000, URZ ;  /* 0x0010000004048890 */ /* 0x000fc8000fffe13f */
[----:B------:R-:W-:Y:S02]  /*0630*/  @!UP0 USHF.L.U32 UR5, UR4, 0xb, URZ ;  /* 0x0000000b04058899 */ /* 0x000fe4000800063f */
[----:B------:R-:W-:Y:S01]  /*0640*/  @!UP0 USHF.L.U32 UR4, UR4, 0x1, URZ ;  /* 0x0000000104048899 */ /* 0x000fe2000800063f */
[C---:B------:R-:W-:Y:S01]  /*0650*/  IMAD.IADD R11, R5.reuse, 0x1, -R2 ;  /* 0x00000001050b7824 */ /* 0x040fe200078e0a02 */
[----:B------:R-:W-:Y:S01]  /*0660*/  SHF.R.S32.HI R2, RZ, 0x1f, R7 ;  /* 0x0000001fff027819 */ /* 0x000fe20000011407 */
[----:B------:R-:W0:Y:S01]  /*0670*/  F2I.U32.TRUNC.NTZ R10, R10 ;  /* 0x0000000a000a7305 */ /* 0x000e22000020f000 */
[----:B------:R-:W-:Y:S01]  /*0680*/  LOP3.LUT R5, R5, 0xc, R4, 0x78, !PT ;  /* 0x0000000c05057812 */ /* 0x000fe200078e7804 */
[----:B----4-:R-:W-:Y:S01]  /*0690*/  @!UP0 ULEA UR6, UR7, UR6, 0x18 ;  /* 0x0000000607068291 */ /* 0x010fe2000f8ec03f */
[----:B------:R-:W-:Y:S01]  /*06a0*/  ISETP.NE.AND P2, PT, R11, R12, PT ;  /* 0x0000000c0b00720c */ /* 0x000fe20003f45270 */
[----:B------:R-:W-:Y:S01]  /*06b0*/  VOTEU.ALL UP0, P0 ;  /* 0x00000000003f7886 */ /* 0x000fe20000000000 */
[----:B------:R-:W-:-:S02]  /*06c0*/  LEA.HI R2, R2, R7, RZ, 0x2 ;  /* 0x0000000702027211 */ /* 0x000fc400078f10ff */
[----:B------:R-:W-:Y:S01]  /*06d0*/  LOP3.LUT P0, RZ, R6, 0x7, RZ, 0xc0, !PT ;  /* 0x0000000706ff7812 */ /* 0x000fe2000780c0ff */
[----:B------:R-:W-:Y:S01]  /*06e0*/  IMAD.MOV.U32 R6, RZ, RZ, 0x1 ;  /* 0x00000001ff067424 */ /* 0x000fe200078e00ff */
[----:B------:R-:W-:Y:S02]  /*06f0*/  LOP3.LUT R2, R2, 0xfffffffc, RZ, 0xc0, !PT ;  /* 0xfffffffc02027812 */ /* 0x000fe400078ec0ff */
[----:B------:R-:W-:-:S03]  /*0700*/  ISETP.LT.U32.AND P0, PT, R5, 0x4, !P0 ;  /* 0x000000040500780c */ /* 0x000fc60004701070 */
[----:B------:R-:W-:Y:S01]  /*0710*/  IMAD.IADD R7, R7, 0x1, -R2 ;  /* 0x0000000107077824 */ /* 0x000fe200078e0a02 */
[----:B------:R-:W1:Y:S02]  /*0720*/  FENCE.VIEW.ASYNC.S ;  /* 0x00000000000073c6 */ /* 0x000e640000000000 */
[----:B-1----:R1:W2:Y:S01]  /*0730*/  @!UP0 SYNCS.EXCH.64 URZ, [UR6+0x80], UR4 ;  /* 0x00008004063f85b2 */ /* 0x0022a20008000100 */
[----:B------:R-:W-:Y:S01]  /*0740*/  @P2 SHF.R.S32.HI R2, RZ, 0x1f, R5 ;  /* 0x0000001fff022819 */ /* 0x000fe20000011405 */
[----:B0-----:R-:W-:Y:S01]  /*0750*/  IMAD.MOV R20, RZ, RZ, -R10 ;  /* 0x000000ffff147224 */ /* 0x001fe200078e0a0a */
[----:B------:R-:W-:Y:S02]  /*0760*/  ISETP.NE.AND P1, PT, R7, 0x3, PT ;  /* 0x000000030700780c */ /* 0x000fe40003f25270 */
[----:B------:R-:W-:Y:S01]  /*0770*/  @P2 LEA.HI R2, R2, R5, RZ, 0x2 ;  /* 0x0000000502022211 */ /* 0x000fe200078f10ff */
[----:B-----5:R-:W-:Y:S01]  /*0780*/  IMAD R11, R13, R20, R8 ;  /* 0x000000140d0b7224 */ /* 0x020fe200078e0208 */
[----:B------:R-:W-:-:S02]  /*0790*/  ISETP.EQ.OR P1, PT, R7, RZ, !P1 ;  /* 0x000000ff0700720c */ /* 0x000fc40004f22670 */
[----:B------:R-:W-:Y:S02]  /*07a0*/  @P2 SHF.R.S32.HI R2, RZ, 0x2, R2 ;  /* 0x00000002ff022819 */ /* 0x000fe40000011402 */
[----:B------:R-:W-:Y:S02]  /*07b0*/  ISETP.EQ.AND P1, PT, R3, RZ, P1 ;  /* 0x000000ff0300720c */ /* 0x000fe40000f22270 */
[----:B------:R-:W-:Y:S02]  /*07c0*/  @P2 ISETP.NE.AND P5, PT, R2, R11, PT ;  /* 0x0000000b0200220c */ /* 0x000fe40003fa5270 */
[----:B------:R-:W-:Y:S01]  /*07d0*/  SEL R3, RZ, 0x1, !P0 ;  /* 0x00000001ff037807 */ /* 0x000fe20004000000 */
[----:B------:R1:W0:Y:S01]  /*07e0*/  @!UP1 SYNCS.EXCH.64 URZ, [UR6+0x88], UR4 ;  /* 0x00008804063f95b2 */ /* 0x0002220008000100 */
[----:B------:R-:W-:Y:S01]  /*07f0*/  @P2 SEL R6, RZ, 0x1, P5 ;  /* 0x00000001ff062807 */ /* 0x000fe20002800000 */
[----:B------:R-:W-:Y:S01]  /*0800*/  NOP ;  /* 0x0000000000007918 */ /* 0x000fe20000000000 */
[----:B------:R-:W-:-:S02]  /*0810*/  SEL R4, RZ, 0x1, !P1 ;  /* 0x00000001ff047807 */ /* 0x000fc40004800000 */
[----:B------:R-:W-:Y:S02]  /*0820*/  LOP3.LUT R6, R6, R3, RZ, 0xc0, !PT ;  /* 0x0000000306067212 */ /* 0x000fe400078ec0ff */
[----:B------:R-:W-:Y:S01]  /*0830*/  SEL R4, R4, 0x2, P6 ;  /* 0x0000000204047807 */ /* 0x000fe20003000000 */
[----:B-12---:R-:W-:Y:S06]  /*0840*/  @!P3 BRA `(.L_x_3) ;  /* 0x000000000008b947 */ /* 0x006fec0003800000 */
[----:B0-----:R-:W-:Y:S01]  /*0850*/  UCGABAR_ARV ;  /* 0x00000000000079c7 */ /* 0x001fe20008000000 */
[----:B------:R-:W-:Y:S05]  /*0860*/  BRA `(.L_x_4) ;  /* 0x0000000000047947 */ /* 0x000fea0003800000 */
.L_x_3:
[----:B0-----:R-:W-:Y:S01]  /*0870*/  NOP ;  /* 0x0000000000007918 */ /* 0x001fe20000000000 */
.L_x_4:
[----:B------:R-:W0:Y:S01]  /*0880*/  LDC R2, c[0x0][0x65c] ;  /* 0x00019700ff027b82 */ /* 0x000e220000000800 */
[----:B------:R-:W-:Y:S01]  /*0890*/  IMAD.MOV.U32 R3, RZ, RZ, RZ ;  /* 0x000000ffff037224 */ /* 0x000fe200078e00ff */
[----:B0-----:R-:W-:Y:S01]  /*08a0*/  ISETP.NE.AND P2, PT, R2, 0x1, PT ;  /* 0x000000010200780c */ /* 0x001fe20003f45270 */
[----:B------:R-:W-:-:S12]  /*08b0*/  IMAD.U32 R2, RZ, RZ, UR8 ;  /* 0x00000008ff027e24 */ /* 0x000fd8000f8e00ff */
[----:B------:R-:W0:Y:S01]  /*08c0*/  @P2 LDC R15, c[0x0][0x10] ;  /* 0x00000400ff0f2b82 */ /* 0x000e220000000800 */
[----:B------:R-:W-:Y:S02]  /*08d0*/  @P2 IMAD.MOV.U32 R9, RZ, RZ, RZ ;  /* 0x000000ffff092224 */ /* 0x000fe400078e00ff */
[----:B------:R-:W-:-:S05]  /*08e0*/  @P2 IMAD.MOV.U32 R17, RZ, RZ, RZ ;  /* 0x000000ffff112224 */ /* 0x000fca00078e00ff */
[----:B------:R-:W1:Y:S01]  /*08f0*/  @!P2 LDC R11, c[0x0][0xc] ;  /* 0x00000300ff0bab82 */ /* 0x000e620000000800 */
[----:B0-----:R-:W-:-:S04]  /*0900*/  @P2 IMAD.WIDE.U32 R14, R15, UR8, R8 ;  /* 0x000000080f0e2c25 */ /* 0x001fc8000f8e0008 */
[----:B-1----:R-:W-:-:S04]  /*0910*/  @!P2 IMAD.WIDE.U32 R10, R8, R11, R2 ;  /* 0x0000000b080aa225 */ /* 0x002fc800078e0002 */
[----:B------:R-:W-:Y:S02]  /*0920*/  @P2 IMAD.MOV.U32 R2, RZ, RZ, R14 ;  /* 0x000000ffff022224 */ /* 0x000fe400078e000e */
[----:B------:R-:W-:Y:S02]  /*0930*/  @P2 IMAD.IADD R3, R15, 0x1, R17 ;  /* 0x000000010f032824 */ /* 0x000fe400078e0211 */
[----:B------:R-:W-:Y:S02]  /*0940*/  @!P2 IMAD.MOV.U32 R2, RZ, RZ, R10 ;  /* 0x000000ffff02a224 */ /* 0x000fe400078e000a */
[----:B------:R-:W-:Y:S01]  /*0950*/  @!P2 IMAD.MOV.U32 R3, RZ, RZ, R11 ;  /* 0x000000ffff03a224 */ /* 0x000fe200078e000b */
[----:B------:R-:W-:Y:S06]  /*0960*/  @!P3 BRA `(.L_x_5) ;  /* 0x00000000000cb947 */ /* 0x000fec0003800000 */
[----:B------:R-:W-:Y:S01]  /*0970*/  UCGABAR_WAIT ;  /* 0x0000000000007dc7 */ /* 0x000fe20008000000 */
[----:B------:R-:W-:Y:S01]  /*0980*/  CCTL.IVALL ;  /* 0x00000000ff00798f */ /* 0x000fe20002000000 */
[----:B------:R-:W-:Y:S05]  /*0990*/  BRA `(.L_x_6) ;  /* 0x0000000000047947 */ /* 0x000fea0003800000 */
.L_x_5:
[----:B------:R-:W-:Y:S06]  /*09a0*/  BAR.SYNC.DEFER_BLOCKING 0x0 ;  /* 0x0000000000007b1d */ /* 0x000fec0000010000 */
.L_x_6:
[----:B------:R-:W-:Y:S05]  /*09b0*/  @!P4 BRA `(.L_x_7) ;  /* 0x0000007400b0c947 */ /* 0x000fea0003800000 */
[----:B------:R-:W-:-:S13]  /*09c0*/  ISETP.GT.U32.AND P0, PT, R16, 0x1, PT ;  /* 0x000000011000780c */ /* 0x000fda0003f04070 */
[----:B------:R-:W-:Y:S05]  /*09d0*/  @P0 EXIT ;  /* 0x000000000000094d */ /* 0x000fea0003800000 */
[----:B------:R-:W-:Y:S01]  /*09e0*/  ULDC.64 UR4, c[0x0][0x650] ;  /* 0x0001940000047ab9 */ /* 0x000fe20000000a00 */
[----:B------:R-:W-:Y:S01]  /*09f0*/  PRMT R14, RZ, 0x7610, R14 ;  /* 0x00007610ff0e7816 */ /* 0x000fe2000000000e */
[----:B------:R-:W-:Y:S01]  /*0a00*/  IMAD.MOV.U32 R10, RZ, RZ, -0x1 ;  /* 0xffffffffff0a7424 */ /* 0x000fe200078e00ff */
[----:B------:R-:W-:Y:S01]  /*0a10*/  ISETP.GE.U32.AND P0, PT, R2, UR4, PT ;  /* 0x0000000402007c0c */ /* 0x000fe2000bf06070 */
[----:B------:R-:W-:Y:S02]  /*0a20*/  IMAD.MOV.U32 R11, RZ, RZ, -0x1 ;  /* 0xffffffffff0b7424 */ /* 0x000fe400078e00ff */
[----:B------:R-:W-:Y:S01]  /*0a30*/  IMAD.MOV.U32 R7, RZ, RZ, -0x1 ;  /* 0xffffffffff077424 */ /* 0x000fe200078e00ff */
[----:B------:R-:W-:-:S13]  /*0a40*/  ISETP.GE.U32.AND.EX P0, PT, R3, UR5, PT, P0 ;  /* 0x0000000503007c0c */ /* 0x000fda000bf06100 */
[----:B------:R-:W-:Y:S05]  /*0a50*/  @P0 BRA `(.L_x_8) ;  /* 0x0000000400280947 */ /* 0x000fea0003800000 */
[----:B------:R-:W0:Y:S01]  /*0a60*/  LDC.64 R22, c[0x0][0x628] ;  /* 0x00018a00ff167b82 */ /* 0x000e220000000a00 */
[----:B------:R-:W-:Y:S02]  /*0a70*/  IMAD.MOV.U32 R10, RZ, RZ, R2 ;  /* 0x000000ffff0a7224 */ /* 0x000fe400078e0002 */
[----:B------:R-:W-:-:S05]  /*0a80*/  IMAD.MOV.U32 R11, RZ, RZ, R3 ;  /* 0x000000ffff0b7224 */ /* 0x000fca00078e0003 */
[----:B------:R-:W1:Y:S08]  /*0a90*/  LDC R18, c[0x0][0x630] ;  /* 0x00018c00ff127b82 */ /* 0x000e700000000800 */
[----:B------:R-:W2:Y:S01]  /*0aa0*/  LDC.64 R24, c[0x0][0x620] ;  /* 0x00018800ff187b82 */ /* 0x000ea20000000a00 */
[----:B0-----:R-:W-:-:S04]  /*0ab0*/  ISETP.NE.U32.AND P0, PT, R22, RZ, PT ;  /* 0x000000ff1600720c */ /* 0x001fc80003f05070 */
[----:B------:R-:W-:-:S13]  /*0ac0*/  ISETP.NE.AND.EX P0, PT, R23, RZ, PT, P0 ;  /* 0x000000ff1700720c */ /* 0x000fda0003f05300 */
[----:B-12---:R-:W-:Y:S05]  /*0ad0*/  @!P0 BRA `(.L_x_9) ;  /* 0x0000000000288947 */ /* 0x006fea0003800000 */
[----:B------:R-:W0:Y:S02]  /*0ae0*/  LDC R7, c[0x0][0x634] ;  /* 0x00018d00ff077b82 */ /* 0x000e240000000800 */
[----:B0-----:R-:W-:-:S05]  /*0af0*/  IADD3 R7, P0, R2, R7, RZ ;  /* 0x0000000702077210 */ /* 0x001fca0007f1e0ff */
[----:B------:R-:W-:-:S04]  /*0b00*/  IMAD.X R19, RZ, RZ, R3, P0 ;  /* 0x000000ffff137224 */ /* 0x000fc800000e0603 */
[----:B------:R-:W-:-:S04]  /*0b10*/  IMAD.WIDE.U32 R10, R19, R22, RZ ;  /* 0x00000016130a7225 */ /* 0x000fc800078e00ff */
[----:B------:R-:W-:-:S04]  /*0b20*/  IMAD.WIDE.U32 R14, P0, R7, R23, R10 ;  /* 0x00000017070e7225 */ /* 0x000fc8000780000a */
[----:B------:R-:W-:-:S04]  /*0b30*/  IMAD.WIDE.U32 R10, R7, R22, RZ ;  /* 0x00000016070a7225 */ /* 0x000fc800078e00ff */
[----:B------:R-:W-:Y:S01]  /*0b40*/  IMAD.X R17, RZ, RZ, RZ, P0 ;  /* 0x000000ffff117224 */ /* 0x000fe200000e06ff */
[----:B------:R-:W-:Y:S01]  /*0b50*/  IADD3 RZ, P0, R11, R14, RZ ;  /* 0x0000000e0bff7210 */ /* 0x000fe20007f1e0ff */
[----:B------:R-:W-:-:S04]  /*0b60*/  IMAD.MOV.U32 R16, RZ, RZ, R15 ;  /* 0x000000ffff107224 */ /* 0x000fc800078e000f */
[----:B------:R-:W-:-:S08]  /*0b70*/  IMAD.WIDE.U32.X R10, R19, R23, R16, P0 ;  /* 0x00000017130a7225 */ /* 0x000fd000000e0410 */
.L_x_9:
[----:B------:R-:W0:Y:S01]  /*0b80*/  LDC.64 R26, c[0x0][0x640] ;  /* 0x00019000ff1a7b82 */ /* 0x000e220000000a00 */
[--C-:B------:R-:W-:Y:S01]  /*0b90*/  SHF.R.U64 R28, R10, R18, R11.reuse ;  /* 0x000000120a1c7219 */ /* 0x100fe2000000120b */
[----:B------:R-:W-:Y:S01]  /*0ba0*/  IMAD R29, R13, R20, R8 ;  /* 0x000000140d1d7224 */ /* 0x000fe200078e0208 */
[----:B------:R-:W-:Y:S01]  /*0bb0*/  SHF.R.U32.HI R7, RZ, R18, R11 ;  /* 0x00000012ff077219 */ /* 0x000fe2000001160b */
[----:B------:R-:W-:Y:S01]  /*0bc0*/  IMAD.MOV.U32 R23, RZ, RZ, 0x1 ;  /* 0x00000001ff177424 */ /* 0x000fe200078e00ff */
[----:B------:R-:W-:-:S03]  /*0bd0*/  IADD3 R9, P0, RZ, -R28, RZ ;  /* 0x8000001cff097210 */ /* 0x000fc60007f1e0ff */
[----:B------:R-:W1:Y:S02]  /*0be0*/  LDC R16, c[0x0][0x618] ;  /* 0x00018600ff107b82 */ /* 0x000e640000000800 */
[----:B------:R-:W-:Y:S02]  /*0bf0*/  IMAD.X R7, RZ, RZ, ~R7, P0 ;  /* 0x000000ffff077224 */ /* 0x000fe400000e0e07 */
[----:B------:R-:W-:-:S04]  /*0c00*/  IMAD.WIDE.U32 R10, R9, R24, R2 ;  /* 0x00000018090a7225 */ /* 0x000fc800078e0002 */
[----:B------:R-:W2:Y:S01]  /*0c10*/  LDC R15, c[0x0][0x608] ;  /* 0x00018200ff0f7b82 */ /* 0x000ea20000000800 */
[----:B------:R-:W-:-:S04]  /*0c20*/  IMAD R14, R7, R24, RZ ;  /* 0x00000018070e7224 */ /* 0x000fc800078e02ff */
[----:B------:R-:W-:-:S03]  /*0c30*/  IMAD R7, R9, R25, R14 ;  /* 0x0000001909077224 */ /* 0x000fc600078e020e */
[----:B------:R-:W3:Y:S01]  /*0c40*/  LDC R22, c[0x0][0x658] ;  /* 0x00019600ff167b82 */ /* 0x000ee20000000800 */
[----:B------:R-:W-:Y:S01]  /*0c50*/  IMAD.IADD R7, R11, 0x1, R7 ;  /* 0x000000010b077824 */ /* 0x000fe200078e0207 */
[----:B0-----:R-:W-:-:S04]  /*0c60*/  ISETP.NE.U32.AND P0, PT, R26, RZ, PT ;  /* 0x000000ff1a00720c */ /* 0x001fc80003f05070 */
[----:B------:R-:W-:Y:S02]  /*0c70*/  ISETP.NE.AND.EX P0, PT, R27, RZ, PT, P0 ;  /* 0x000000ff1b00720c */ /* 0x000fe40003f05300 */
[----:B------:R-:W0:Y:S01]  /*0c80*/  LDC R18, c[0x0][0x600] ;  /* 0x00018000ff127b82 */ /* 0x000e220000000800 */
[-CC-:B-1----:R-:W-:Y:S02]  /*0c90*/  SHF.R.U64 R19, R10, R16.reuse, R7.reuse ;  /* 0x000000100a137219 */ /* 0x182fe40000001207 */
[----:B------:R-:W-:Y:S01]  /*0ca0*/  SHF.R.U32.HI R10, RZ, R16, R7 ;  /* 0x00000010ff0a7219 */ /* 0x000fe20000011607 */
[----:B------:R-:W-:-:S04]  /*0cb0*/  IMAD.MOV.U32 R7, RZ, RZ, -0x1 ;  /* 0xffffffffff077424 */ /* 0x000fc800078e00ff */
[----:B------:R-:W1:Y:S01]  /*0cc0*/  LDC R21, c[0x0][0x648] ;  /* 0x00019200ff157b82 */ /* 0x000e620000000800 */
[-CC-:B--2---:R-:W-:Y:S02]  /*0cd0*/  SHF.R.U64 R16, R19, R15.reuse, R10.reuse ;  /* 0x0000000f13107219 */ /* 0x184fe4000000120a */
[----:B------:R-:W-:-:S05]  /*0ce0*/  SHF.R.U32.HI R9, RZ, R15, R10 ;  /* 0x0000000fff097219 */ /* 0x000fca000001160a */
[----:B------:R-:W2:Y:S01]  /*0cf0*/  LDC R24, c[0x0][0x638] ;  /* 0x00018e00ff187b82 */ /* 0x000ea20000000800 */
[-CC-:B---3--:R-:W-:Y:S02]  /*0d00*/  SHF.R.U64 R20, R16, R22.reuse, R9.reuse ;  /* 0x0000001610147219 */ /* 0x188fe40000001209 */
[-C--:B------:R-:W-:Y:S02]  /*0d10*/  SHF.L.U32 R7, R7, R22.reuse, RZ ;  /* 0x0000001607077219 */ /* 0x080fe400000006ff */
[----:B------:R-:W-:Y:S01]  /*0d20*/  SHF.R.U32.HI R9, RZ, R22, R9 ;  /* 0x00000016ff097219 */ /* 0x000fe20000011609 */
[----:B------:R-:W-:Y:S01]  /*0d30*/  IMAD.MOV.U32 R8, RZ, RZ, R20 ;  /* 0x000000ffff087224 */ /* 0x000fe200078e0014 */
[----:B------:R-:W-:Y:S01]  /*0d40*/  LOP3.LUT R13, RZ, R7, RZ, 0x33, !PT ;  /* 0x00000007ff0d7212 */ /* 0x000fe200078e33ff */
[----:B------:R-:W3:Y:S01]  /*0d50*/  LDC R25, c[0x0][0x610] ;  /* 0x00018400ff197b82 */ /* 0x000ee20000000800 */
[----:B------:R-:W-:Y:S05]  /*0d60*/  @!P0 BRA `(.L_x_10) ;  /* 0x0000000000288947 */ /* 0x000fea0003800000 */
[----:B------:R-:W4:Y:S02]  /*0d70*/  LDC R7, c[0x0][0x64c] ;  /* 0x00019300ff077b82 */ /* 0x000f240000000800 */
[----:B----4-:R-:W-:-:S05]  /*0d80*/  IADD3 R7, P0, R20, R7, RZ ;  /* 0x0000000714077210 */ /* 0x010fca0007f1e0ff */
        /* <DEDUP_REMOVED lines=8> */
.L_x_10:
[----:B-1----:R-:W-:Y:S01]  /*0e10*/  SHF.R.U64 R9, R8, R21, R9 ;  /* 0x0000001508097219 */ /* 0x002fe20000001209 */
[----:B0-----:R-:W-:Y:S01]  /*0e20*/  VIADD R10, R18, 0xffffffff ;  /* 0xffffffff120a7836 */ /* 0x001fe20000000000 */
[----:B------:R-:W-:Y:S01]  /*0e30*/  SHF.L.U32 R7, R23, R22, RZ ;  /* 0x0000001617077219 */ /* 0x000fe200000006ff */
[----:B------:R-:W-:Y:S01]  /*0e40*/  IMAD.MOV.U32 R14, RZ, RZ, 0x1 ;  /* 0x00000001ff0e7424 */ /* 0x000fe200078e00ff */
[----:B------:R-:W-:Y:S01]  /*0e50*/  LOP3.LUT R8, R16, R13, RZ, 0xc0, !PT ;  /* 0x0000000d10087212 */ /* 0x000fe200078ec0ff */
[----:B------:R-:W-:Y:S01]  /*0e60*/  IMAD.MOV R11, RZ, RZ, -R9 ;  /* 0x000000ffff0b7224 */ /* 0x000fe200078e0a09 */
[----:B------:R-:W-:Y:S02]  /*0e70*/  SEL R12, R12, R29, !P2 ;  /* 0x0000001d0c0c7207 */ /* 0x000fe40005000000 */
[----:B------:R-:W-:Y:S01]  /*0e80*/  LOP3.LUT R10, R19, R10, RZ, 0xc0, !PT ;  /* 0x0000000a130a7212 */ /* 0x000fe200078ec0ff */
[----:B------:R-:W-:Y:S02]  /*0e90*/  IMAD R9, R7, R9, R8 ;  /* 0x0000000907097224 */ /* 0x000fe400078e0208 */
[----:B--2---:R-:W-:-:S02]  /*0ea0*/  IMAD R7, R11, R24, R20 ;  /* 0x000000180b077224 */ /* 0x004fc400078e0214 */
[----:B---3--:R-:W-:Y:S02]  /*0eb0*/  IMAD R12, R9, R25, R12 ;  /* 0x00000019090c7224 */ /* 0x008fe400078e020c */
[----:B------:R-:W-:-:S05]  /*0ec0*/  IMAD R7, R7, R18, R10 ;  /* 0x0000001207077224 */ /* 0x000fca00078e020a */
[----:B------:R-:W-:Y:S02]  /*0ed0*/  SEL R11, R7, R12, !P2 ;  /* 0x0000000c070b7207 */ /* 0x000fe40005000000 */
[----:B------:R-:W-:Y:S01]  /*0ee0*/  SEL R10, R12, R7, !P2 ;  /* 0x000000070c0a7207 */ /* 0x000fe20005000000 */
[----:B------:R-:W-:-:S07]  /*0ef0*/  IMAD.MOV.U32 R7, RZ, RZ, R28 ;  /* 0x000000ffff077224 */ /* 0x000fce00078e001c */
.L_x_8:
[----:B------:R-:W-:-:S08]  /*0f00*/  NOP ;  /* 0x0000000000007918 */ /* 0x000fd00000000000 */
[----:B------:R-:W0:Y:S02]  /*0f10*/  USETMAXREG.TRY_ALLOC.CTAPOOL UP0, 0xe8 ;  /* 0x000000e8000079c8 */ /* 0x000e240008000600 */
[----:B0-----:R-:W-:-:S13]  /*0f20*/  PLOP3.LUT P0, PT, PT, PT, UP0, 0x80, 0x0 ;  /* 0x000000000000781c */ /* 0x001fda0003f0f008 */
[----:B------:R-:W-:Y:S05]  /*0f30*/  @!P0 BRA `(.L_x_8) ;  /* 0xfffffffc00f08947 */ /* 0x000fea000383ffff */
[----:B------:R-:W-:Y:S01]  /*0f40*/  ULDC.64 UR4, c[0x0][0x598] ;  /* 0x0001660000047ab9 */ /* 0x000fe20000000a00 */
[----:B------:R-:W-:Y:S01]  /*0f50*/  ULDC.64 UR16, c[0x0][0x208] ;  /* 0x0000820000107ab9 */ /* 0x000fe20000000a00 */
[----:B------:R-:W-:-:S04]  /*0f60*/  ISETP.NE.U32.AND P0, PT, RZ, UR4, PT ;  /* 0x00000004ff007c0c */ /* 0x000fc8000bf05070 */
[----:B------:R-:W-:-:S13]  /*0f70*/  ISETP.NE.AND.EX P0, PT, RZ, UR5, PT, P0 ;  /* 0x00000005ff007c0c */ /* 0x000fda000bf05300 */
[----:B------:R-:W-:Y:S05]  /*0f80*/  @!P0 BRA `(.L_x_11) ;  /* 0x00000000001c8947 */ /* 0x000fea0003800000 */
[----:B------:R-:W0:Y:S02]  /*0f90*/  LDC.64 R8, c[0x0][0x598] ;  /* 0x00016600ff087b82 */ /* 0x000e240000000a00 */
[----:B0-----:R-:W2:Y:S02]  /*0fa0*/  LDG.E.64 R8, desc[UR16][R8.64] ;  /* 0x0000001008087981 */ /* 0x001ea4000c1e1b00 */
[----:B--2---:R-:W-:-:S04]  /*0fb0*/  ISETP.NE.U32.AND P0, PT, R8, RZ, PT ;  /* 0x000000ff0800720c */ /* 0x004fc80003f05070 */
[----:B------:R-:W-:-:S13]  /*0fc0*/  ISETP.NE.AND.EX P0, PT, R9, RZ, PT, P0 ;  /* 0x000000ff0900720c */ /* 0x000fda0003f05300 */
[----:B------:R-:W-:Y:S05]  /*0fd0*/  @!P0 BRA `(.L_x_11) ;  /* 0x0000000000088947 */ /* 0x000fea0003800000 */
[----:B------:R0:W5:Y:S01]  /*0fe0*/  LD.E R8, desc[UR16][R8.64] ;  /* 0x0000001008087980 */ /* 0x000162000c101900 */
[----:B------:R-:W-:Y:S05]  /*0ff0*/  BRA `(.L_x_12) ;  /* 0x0000000000207947 */ /* 0x000fea0003800000 */
.L_x_11:
[----:B------:R-:W-:Y:S02]  /*1000*/  ULDC.64 UR4, c[0x0][0x588] ;  /* 0x0001620000047ab9 */ /* 0x000fe40000000a00 */
[----:B------:R-:W-:-:S04]  /*1010*/  ISETP.NE.U32.AND P0, PT, RZ, UR4, PT ;  /* 0x00000004ff007c0c */ /* 0x000fc8000bf05070 */
[----:B------:R-:W-:-:S13]  /*1020*/  ISETP.NE.AND.EX P0, PT, RZ, UR5, PT, P0 ;  /* 0x00000005ff007c0c */ /* 0x000fda000bf05300 */
[----:B------:R-:W-:Y:S05]  /*1030*/  @!P0 BRA `(.L_x_13) ;  /* 0x00000000000c8947 */ /* 0x000fea0003800000 */
[----:B------:R-:W0:Y:S02]  /*1040*/  LDC.64 R8, c[0x0][0x588] ;  /* 0x00016200ff087b82 */ /* 0x000e240000000a00 */
[----:B0-----:R1:W5:Y:S01]  /*1050*/  LDG.E R8, desc[UR16][R8.64] ;  /* 0x0000001008087981 */ /* 0x001362000c1e1900 */
[----:B------:R-:W-:Y:S05]  /*1060*/  BRA `(.L_x_12) ;  /* 0x0000000000047947 */ /* 0x000fea0003800000 */
.L_x_13:
[----:B------:R-:W2:Y:S02]  /*1070*/  LDC R8, c[0x0][0x580] ;  /* 0x00016000ff087b82 */ /* 0x000ea40000000800 */
.L_x_12:
[----:B------:R-:W-:Y:S02]  /*1080*/  ULDC.64 UR4, c[0x0][0x5a0] ;  /* 0x0001680000047ab9 */ /* 0x000fe40000000a00 */
[----:B------:R-:W-:-:S04]  /*1090*/  ISETP.NE.U32.AND P0, PT, RZ, UR4, PT ;  /* 0x00000004ff007c0c */ /* 0x000fc8000bf05070 */
[----:B------:R-:W-:-:S13]  /*10a0*/  ISETP.NE.AND.EX P0, PT, RZ, UR5, PT, P0 ;  /* 0x00000005ff007c0c */ /* 0x000fda000bf05300 */
[----:B------:R-:W-:Y:S05]  /*10b0*/  @!P0 BRA `(.L_x_14) ;  /* 0x00000000001c8947 */ /* 0x000fea0003800000 */
[----:B------:R-:W3:Y:S02]  /*10c0*/  LDC.64 R12, c[0x0][0x5a0] ;  /* 0x00016800ff0c7b82 */ /* 0x000ee40000000a00 */
[----:B---3--:R-:W3:Y:S02]  /*10d0*/  LDG.E.64 R12, desc[UR16][R12.64] ;  /* 0x000000100c0c7981 */ /* 0x008ee4000c1e1b00 */
[----:B---3--:R-:W-:-:S04]  /*10e0*/  ISETP.NE.U32.AND P0, PT, R12, RZ, PT ;  /* 0x000000ff0c00720c */ /* 0x008fc80003f05070 */
[----:B------:R-:W-:-:S13]  /*10f0*/  ISETP.NE.AND.EX P0, PT, R13, RZ, PT, P0 ;  /* 0x000000ff0d00720c */ /* 0x000fda0003f05300 */
[----:B------:R-:W-:Y:S05]  /*1100*/  @!P0 BRA `(.L_x_14) ;  /* 0x0000000000088947 */ /* 0x000fea0003800000 */
[----:B01----:R0:W5:Y:S01]  /*1110*/  LD.E R9, desc[UR16][R12.64] ;  /* 0x000000100c097980 */ /* 0x003162000c101900 */
[----:B------:R-:W-:Y:S05]  /*1120*/  BRA `(.L_x_15) ;  /* 0x0000000000207947 */ /* 0x000fea0003800000 */
.L_x_14:
[----:B------:R-:W-:Y:S02]  /*1130*/  ULDC.64 UR4, c[0x0][0x590] ;  /* 0x0001640000047ab9 */ /* 0x000fe40000000a00 */
[----:B------:R-:W-:-:S04]  /*1140*/  ISETP.NE.U32.AND P0, PT, RZ, UR4, PT ;  /* 0x00000004ff007c0c */ /* 0x000fc8000bf05070 */
[----:B------:R-:W-:-:S13]  /*1150*/  ISETP.NE.AND.EX P0, PT, RZ, UR5, PT, P0 ;  /* 0x00000005ff007c0c */ /* 0x000fda000bf05300 */
[----:B------:R-:W-:Y:S05]  /*1160*/  @!P0 BRA `(.L_x_16) ;  /* 0x00000000000c8947 */ /* 0x000fea0003800000 */
[----:B------:R-:W0:Y:S02]  /*1170*/  LDC.64 R12, c[0x0][0x590] ;  /* 0x00016400ff0c7b82 */ /* 0x000e240000000a00 */
[----:B01----:R1:W5:Y:S01]  /*1180*/  LDG.E R9, desc[UR16][R12.64] ;  /* 0x000000100c097981 */ /* 0x003362000c1e1900 */
[----:B------:R-:W-:Y:S05]  /*1190*/  BRA `(.L_x_15) ;  /* 0x0000000000047947 */ /* 0x000fea0003800000 */
.L_x_16:
[----:B01----:R-:W3:Y:S02]  /*11a0*/  LDC R9, c[0x0][0x584] ;  /* 0x00016100ff097b82 */ /* 0x003ee40000000800 */
.L_x_15:
[----:B------:R-:W-:-:S13]  /*11b0*/  LOP3.LUT P0, RZ, R14, 0xff, RZ, 0xc0, !PT ;  /* 0x000000ff0eff7812 */ /* 0x000fda000780c0ff */
[----:B------:R-:W-:Y:S05]  /*11c0*/  @!P0 EXIT ;  /* 0x000000000000894d */ /* 0x000fea0003800000 */
[----:B------:R-:W-:Y:S01]  /*11d0*/  ULDC UR4, c[0x0][0x28c] ;  /* 0x0000a30000047ab9 */ /* 0x000fe20000000800 */
[----:B------:R-:W-:Y:S01]  /*11e0*/  LOP3.LUT R142, R4, 0x1, RZ, 0xfc, !PT ;  /* 0x00000001048e7812 */ /* 0x000fe200078efcff */
[----:B------:R-:W-:-:S04]  /*11f0*/  UIADD3 UR4, UR4, 0x7f, URZ ;  /* 0x0000007f04047890 */ /* 0x000fc8000fffe03f */
[----:B------:R-:W-:-:S04]  /*1200*/  USHF.R.S32.HI UR5, URZ, 0x1f, UR4 ;  /* 0x0000001f3f057899 */ /* 0x000fc80008011404 */
[----:B------:R-:W-:-:S03]  /*1210*/  ULEA.HI UR5, UR5, UR4, URZ, 0x7 ;  /* 0x0000000405057291 */ /* 0x000fc6000f8f383f */
[----:B------:R-:W-:Y:S01]  /*1220*/  UMOV UR4, URZ ;  /* 0x0000003f00047c82 */ /* 0x000fe20008000000 */
[----:B------:R-:W-:-:S03]  /*1230*/  USHF.R.S32.HI UR9, URZ, 0x7, UR5 ;  /* 0x000000073f097899 */ /* 0x000fc60008011405 */
[----:B------:R-:W-:-:S09]  /*1240*/  UMOV UR5, URZ ;  /* 0x0000003f00057c82 */ /* 0x000fd20008000000 */
.L_x_171:
[----:B01----:R-:W-:Y:S01]  /*1250*/  LOP3.LUT R12, R0, 0x80, RZ, 0xc0, !PT ;  /* 0x00000080000c7812 */ /* 0x003fe200078ec0ff */
[----:B------:R-:W0:Y:S01]  /*1260*/  S2UR UR13, SR_CgaCtaId ;  /* 0x00000000000d79c3 */ /* 0x000e220000008800 */
[----:B------:R-:W-:Y:S01]  /*1270*/  UMOV UR12, 0x400 ;  /* 0x00000400000c7882 */ /* 0x000fe20000000000 */
[----:B------:R-:W-:Y:S01]  /*1280*/  UMOV UR6, URZ ;  /* 0x0000003f00067c82 */ /* 0x000fe20008000000 */
[----:B------:R-:W-:Y:S01]  /*1290*/  SHF.R.U32.HI R12, RZ, 0x7, R12 ;  /* 0x00000007ff0c7819 */ /* 0x000fe2000001160c */
[----:B------:R-:W-:Y:S01]  /*12a0*/  UMOV UR7, URZ ;  /* 0x0000003f00077c82 */ /* 0x000fe20008000000 */
[----:B------:R-:W-:Y:S01]  /*12b0*/  UMOV UR18, UR5 ;  /* 0x0000000500127c82 */ /* 0x000fe20008000000 */
[----:B------:R-:W-:Y:S02]  /*12c0*/  CS2R R16, SRZ ;  /* 0x0000000000107805 */ /* 0x000fe4000001ff00 */
[----:B------:R-:W-:Y:S01]  /*12d0*/  CS2R R14, SRZ ;  /* 0x00000000000e7805 */ /* 0x000fe2000001ff00 */
[----:B------:R-:W1:Y:S01]  /*12e0*/  LDC R13, c[0x0][0x28c] ;  /* 0x0000a300ff0d7b82 */ /* 0x000e620000000800 */
[----:B------:R-:W4:Y:S01]  /*12f0*/  SHFL.IDX PT, R12, R12, RZ, 0x1f ;  /* 0x00001fff0c0c7589 */ /* 0x000f2200000e0000 */
[----:B------:R-:W-:-:S02]  /*1300*/  CS2R R18, SRZ ;  /* 0x0000000000127805 */ /* 0x000fc4000001ff00 */
[----:B------:R-:W-:Y:S02]  /*1310*/  CS2R R20, SRZ ;  /* 0x0000000000147805 */ /* 0x000fe4000001ff00 */
[----:B------:R-:W-:Y:S02]  /*1320*/  CS2R R22, SRZ ;  /* 0x0000000000167805 */ /* 0x000fe4000001ff00 */
[----:B------:R-:W-:Y:S02]  /*1330*/  CS2R R88, SRZ ;  /* 0x0000000000587805 */ /* 0x000fe4000001ff00 */
[----:B------:R-:W-:Y:S02]  /*1340*/  CS2R R90, SRZ ;  /* 0x00000000005a7805 */ /* 0x000fe4000001ff00 */
[----:B------:R-:W-:Y:S02]  /*1350*/  CS2R R94, SRZ ;  /* 0x00000000005e7805 */ /* 0x000fe4000001ff00 */
        /* <DEDUP_REMOVED lines=16> */
[----:B-1----:R-:W-:Y:S02]  /*1460*/  ISETP.GE.AND P0, PT, R13, 0x1, PT ;  /* 0x000000010d00780c */ /* 0x002fe40003f06270 */
[----:B------:R-:W-:Y:S02]  /*1470*/  CS2R R126, SRZ ;  /* 0x00000000007e7805 */ /* 0x000fe4000001ff00 */
[----:B----4-:R-:W-:-:S02]  /*1480*/  R2UR UR8, R12 ;  /* 0x000000000c0872ca */ /* 0x010fc400000e0000 */
[----:B------:R-:W-:Y:S02]  /*1490*/  CS2R R128, SRZ ;  /* 0x0000000000807805 */ /* 0x000fe4000001ff00 */
[----:B------:R-:W-:Y:S02]  /*14a0*/  CS2R R130, SRZ ;  /* 0x0000000000827805 */ /* 0x000fe4000001ff00 */
[----:B------:R-:W-:Y:S02]  /*14b0*/  CS2R R132, SRZ ;  /* 0x0000000000847805 */ /* 0x000fe4000001ff00 */
[----:B------:R-:W-:Y:S02]  /*14c0*/  CS2R R134, SRZ ;  /* 0x0000000000867805 */ /* 0x000fe4000001ff00 */
[----:B------:R-:W-:Y:S02]  /*14d0*/  CS2R R136, SRZ ;  /* 0x0000000000887805 */ /* 0x000fe4000001ff00 */
[----:B------:R-:W-:Y:S01]  /*14e0*/  CS2R R138, SRZ ;  /* 0x00000000008a7805 */ /* 0x000fe2000001ff00 */
[----:B------:R-:W-:Y:S01]  /*14f0*/  IMAD.MOV.U32 R141, RZ, RZ, RZ ;  /* 0x000000ffff8d7224 */ /* 0x000fe200078e00ff */
[----:B------:R-:W-:Y:S01]  /*1500*/  CS2R R24, SRZ ;  /* 0x0000000000187805 */ /* 0x000fe2000001ff00 */
[----:B------:R-:W-:Y:S01]  /*1510*/  IMAD.MOV.U32 R143, RZ, RZ, RZ ;  /* 0x000000ffff8f7224 */ /* 0x000fe200078e00ff */
[----:B---3--:R-:W-:Y:S01]  /*1520*/  CS2R R26, SRZ ;  /* 0x00000000001a7805 */ /* 0x008fe2000001ff00 */
[----:B------:R-:W-:Y:S01]  /*1530*/  IMAD.U32 R144, RZ, RZ, UR4 ;  /* 0x00000004ff907e24 */ /* 0x000fe2000f8e00ff */
[----:B------:R-:W-:Y:S01]  /*1540*/  CS2R R28, SRZ ;  /* 0x00000000001c7805 */ /* 0x000fe2000001ff00 */
[----:B------:R-:W-:Y:S01]  /*1550*/  ULEA.HI UR10, UR8, UR8, URZ, 0x1 ;  /* 0x00000008080a7291 */ /* 0x000fe2000f8f083f */
[----:B------:R-:W-:-:S02]  /*1560*/  CS2R R30, SRZ ;  /* 0x00000000001e7805 */ /* 0x000fc4000001ff00 */
[----:B------:R-:W-:Y:S02]  /*1570*/  CS2R R32, SRZ ;  /* 0x0000000000207805 */ /* 0x000fe4000001ff00 */
[----:B------:R-:W-:Y:S01]  /*1580*/  CS2R R34, SRZ ;  /* 0x0000000000227805 */ /* 0x000fe2000001ff00 */
[----:B------:R-:W-:Y:S01]  /*1590*/  ULOP3.LUT UR11, UR10, 0x7fffe, URZ, 0xc0, !UPT ;  /* 0x0007fffe0a0b7892 */ /* 0x000fe2000f8ec03f */
[----:B------:R-:W-:Y:S01]  /*15a0*/  CS2R R36, SRZ ;  /* 0x0000000000247805 */ /* 0x000fe2000001ff00 */
[----:B0-----:R-:W-:Y:S01]  /*15b0*/  ULEA UR10, UR13, UR12, 0x18 ;  /* 0x0000000c0d0a7291 */ /* 0x001fe2000f8ec03f */
[----:B------:R-:W-:Y:S01]  /*15c0*/  CS2R R38, SRZ ;  /* 0x0000000000267805 */ /* 0x000fe2000001ff00 */
[----:B------:R-:W-:Y:S01]  /*15d0*/  UIADD3 UR11, UR8, -UR11, URZ ;  /* 0x8000000b080b7290 */ /* 0x000fe2000fffe03f */
[----:B------:R-:W-:Y:S02]  /*15e0*/  CS2R R40, SRZ ;  /* 0x0000000000287805 */ /* 0x000fe4000001ff00 */
[----:B------:R-:W-:Y:S01]  /*15f0*/  CS2R R42, SRZ ;  /* 0x00000000002a7805 */ /* 0x000fe2000001ff00 */
[----:B------:R-:W-:Y:S01]  /*1600*/  UMOV UR8, URZ ;  /* 0x0000003f00087c82 */ /* 0x000fe20008000000 */
[----:B------:R-:W-:Y:S01]  /*1610*/  ULEA UR11, UR11, UR10, 0xd ;  /* 0x0000000a0b0b7291 */ /* 0x000fe2000f8e683f */
[----:B------:R-:W-:-:S02]  /*1620*/  CS2R R44, SRZ ;  /* 0x00000000002c7805 */ /* 0x000fc4000001ff00 */
[----:B------:R-:W-:Y:S02]  /*1630*/  CS2R R46, SRZ ;  /* 0x00000000002e7805 */ /* 0x000fe4000001ff00 */
[----:B------:R-:W-:Y:S01]  /*1640*/  CS2R R48, SRZ ;  /* 0x0000000000307805 */ /* 0x000fe2000001ff00 */
[----:B------:R-:W-:Y:S01]  /*1650*/  UIADD3 UR11, UR11, 0x180, URZ ;  /* 0x000001800b0b7890 */ /* 0x000fe2000fffe03f */
[----:B------:R-:W-:Y:S02]  /*1660*/  CS2R R50, SRZ ;  /* 0x0000000000327805 */ /* 0x000fe4000001ff00 */
[----:B------:R-:W-:Y:S02]  /*1670*/  CS2R R52, SRZ ;  /* 0x0000000000347805 */ /* 0x000fe4000001ff00 */
[----:B------:R-:W-:Y:S01]  /*1680*/  CS2R R54, SRZ ;  /* 0x0000000000367805 */ /* 0x000fe2000001ff00 */
[----:B------:R-:W-:Y:S01]  /*1690*/  USHF.R.U32.HI UR11, URZ, 0x4, UR11 ;  /* 0x000000043f0b7899 */ /* 0x000fe2000801160b */
[----:B------:R-:W-:-:S02]  /*16a0*/  CS2R R56, SRZ ;  /* 0x0000000000387805 */ /* 0x000fc4000001ff00 */
[----:B------:R-:W-:Y:S02]  /*16b0*/  CS2R R58, SRZ ;  /* 0x00000000003a7805 */ /* 0x000fe4000001ff00 */
[----:B------:R-:W-:Y:S01]  /*16c0*/  CS2R R60, SRZ ;  /* 0x00000000003c7805 */ /* 0x000fe2000001ff00 */
[----:B------:R-:W-:Y:S01]  /*16d0*/  ULOP3.LUT UR11, UR11, 0x3fff, URZ, 0xc0, !UPT ;  /* 0x00003fff0b0b7892 */ /* 0x000fe2000f8ec03f */
        /* <DEDUP_REMOVED lines=12> */
[----:B------:R-:W-:Y:S01]  /*17a0*/  CS2R R86, SRZ ;  /* 0x0000000000567805 */ /* 0x000fe2000001ff00 */
[----:B------:R-:W-:Y:S06]  /*17b0*/  @!P0 BRA `(.L_x_17) ;  /* 0x0000000800608947 */ /* 0x000fec0003800000 */
[----:B------:R-:W-:-:S13]  /*17c0*/  ISETP.NE.AND P1, PT, R142, 0x3, PT ;  /* 0x000000038e00780c */ /* 0x000fda0003f25270 */
[----:B------:R-:W-:Y:S05]  /*17d0*/  @!P1 BRA `(.L_x_18) ;  /* 0x0000000000049947 */ /* 0x000fea0003800000 */
[----:B------:R-:W-:Y:S01]  /*17e0*/  BPT.TRAP 0x1 ;  /* 0x000000040000795c */ /* 0x000fe20000300000 */
.L_x_18:
[----:B------:R-:W-:Y:S01]  /*17f0*/  ULEA UR6, UR5, UR10, 0x3 ;  /* 0x0000000a05067291 */ /* 0x000fe2000f8e183f */
[----:B------:R-:W-:-:S05]  /*1800*/  IMAD.U32 R12, RZ, RZ, UR4 ;  /* 0x00000004ff0c7e24 */ /* 0x000fca000f8e00ff */
[----:B------:R-:W-:-:S04]  /*1810*/  SHF.L.U32 R12, R12, 0x1f, RZ ;  /* 0x0000001f0c0c7819 */ /* 0x000fc800000006ff */
[----:B------:R0:W1:Y:S01]  /*1820*/  SYNCS.PHASECHK.TRANS64.TRYWAIT P0, [UR6], R12 ;  /* 0x0000000cff0075a7 */ /* 0x0000620008000146 */
[----:B------:R-:W-:Y:S05]  /*1830*/  @!P1 BRA `(.L_x_19) ;  /* 0x0000000000049947 */ /* 0x000fea0003800000 */
[----:B------:R-:W-:Y:S01]  /*1840*/  BPT.TRAP 0x1 ;  /* 0x000000040000795c */ /* 0x000fe20000300000 */
.L_x_19:
[----:B-1----:R-:W-:Y:S05]  /*1850*/  @P0 BRA `(.L_x_20) ;  /* 0x0000000000080947 */ /* 0x002fea0003800000 */
[----:B------:R-:W1:Y:S02]  /*1860*/  SYNCS.PHASECHK.TRANS64.TRYWAIT P0, [UR6], R12 ;  /* 0x0000000cff0075a7 */ /* 0x000e640008000146 */
[----:B-1----:R-:W-:Y:S05]  /*1870*/  @!P0 BRA `(.L_x_21) ;  /* 0x0000007c00cc8947 */ /* 0x002fea0003800000 */
.L_x_20:
[----:B------:R-:W-:Y:S01]  /*1880*/  UIADD3 UR6, UR10, 0x1c180, URZ ;  /* 0x0001c1800a067890 */ /* 0x000fe2000fffe03f */
[----:B------:R-:W-:Y:S01]  /*1890*/  WARPGROUP.ARRIVE ;  /* 0x00000000000079c5 */ /* 0x000fe20000000000 */
[----:B------:R-:W-:Y:S01]  /*18a0*/  ULOP3.LUT UR8, UR11, 0x10000, URZ, 0xfc, !UPT ;  /* 0x000100000b087892 */ /* 0x000fe2000f8efc3f */
[----:B------:R-:W-:Y:S01]  /*18b0*/  CS2R R16, SRZ ;  /* 0x0000000000107805 */ /* 0x000fe2000001ff00 */
[----:B------:R-:W-:Y:S01]  /*18c0*/  USHF.R.U32.HI UR6, URZ, 0x4, UR6 ;  /* 0x000000043f067899 */ /* 0x000fe20008011606 */
[----:B------:R-:W-:Y:S01]  /*18d0*/  CS2R R14, SRZ ;  /* 0x00000000000e7805 */ /* 0x000fe2000001ff00 */
[----:B------:R-:W-:Y:S01]  /*18e0*/  UMOV UR13, 0x40000040 ;  /* 0x40000040000d7882 */ /* 0x000fe20000000000 */
[----:B------:R-:W-:Y:S01]  /*18f0*/  UMOV UR15, 0x40000040 ;  /* 0x40000040000f7882 */ /* 0x000fe20000000000 */
[----:B------:R-:W-:Y:S01]  /*1900*/  ULOP3.LUT UR6, UR6, 0x3fff, URZ, 0xc0, !UPT ;  /* 0x00003fff06067892 */ /* 0x000fe2000f8ec03f */
[----:B------:R-:W-:Y:S02]  /*1910*/  CS2R R18, SRZ ;  /* 0x0000000000127805 */ /* 0x000fe4000001ff00 */
[----:B------:R-:W-:-:S02]  /*1920*/  CS2R R20, SRZ ;  /* 0x0000000000147805 */ /* 0x000fc4000001ff00 */
[----:B------:R-:W-:Y:S01]  /*1930*/  CS2R R22, SRZ ;  /* 0x0000000000167805 */ /* 0x000fe2000001ff00 */
[----:B------:R-:W-:Y:S01]  /*1940*/  ULOP3.LUT UR7, UR6, 0x10000, URZ, 0xfc, !UPT ;  /* 0x0001000006077892 */ /* 0x000fe2000f8efc3f */
[----:B------:R-:W-:Y:S01]  /*1950*/  CS2R R88, SRZ ;  /* 0x0000000000587805 */ /* 0x000fe2000001ff00 */
[----:B------:R-:W-:Y:S01]  /*1960*/  ULEA UR6, UR5, UR8, 0xa ;  /* 0x0000000805067291 */ /* 0x000fe2000f8e503f */
[----:B------:R-:W-:Y:S01]  /*1970*/  CS2R R90, SRZ ;  /* 0x00000000005a7805 */ /* 0x000fe2000001ff00 */
[----:B------:R-:W-:Y:S01]  /*1980*/  ULEA UR7, UR5, UR7, 0xa ;  /* 0x0000000705077291 */ /* 0x000fe2000f8e503f */
[----:B------:R-:W-:Y:S02]  /*1990*/  CS2R R94, SRZ ;  /* 0x00000000005e7805 */ /* 0x000fe4000001ff00 */
[----:B------:R-:W-:Y:S02]  /*19a0*/  CS2R R92, SRZ ;  /* 0x00000000005c7805 */ /* 0x000fe4000001ff00 */
[----:B------:R-:W-:-:S02]  /*19b0*/  CS2R R96, SRZ ;  /* 0x0000000000607805 */ /* 0x000fc4000001ff00 */
[----:B------:R-:W-:Y:S01]  /*19c0*/  CS2R R98, SRZ ;  /* 0x0000000000627805 */ /* 0x000fe2000001ff00 */
[----:B------:R-:W-:Y:S01]  /*19d0*/  UMOV UR12, UR6 ;  /* 0x00000006000c7c82 */ /* 0x000fe20008000000 */
[----:B------:R-:W-:Y:S01]  /*19e0*/  CS2R R100, SRZ ;  /* 0x0000000000647805 */ /* 0x000fe2000001ff00 */
[----:B------:R-:W-:Y:S01]  /*19f0*/  UMOV UR14, UR7 ;  /* 0x00000007000e7c82 */ /* 0x000fe20008000000 */
[----:B------:R-:W-:Y:S01]  /*1a00*/  CS2R R102, SRZ ;  /* 0x0000000000667805 */ /* 0x000fe2000001ff00 */
[----:B------:R-:W-:Y:S01]  /*1a10*/  QGMMA.64x128x32.F32.E4M3.E4M3 R24, gdesc[UR12], RZ, !UPT ;  /* 0x01e000000c1879f3 */ /* 0x000fe2000c7008ff */
[----:B------:R-:W-:Y:S01]  /*1a20*/  UIADD3 UR12, UR6, 0x2, URZ ;  /* 0x00000002060c7890 */ /* 0x000fe2000fffe03f */
[----:B------:R-:W-:Y:S01]  /*1a30*/  CS2R R104, SRZ ;  /* 0x0000000000687805 */ /* 0x000fe2000001ff00 */
[----:B------:R-:W-:Y:S01]  /*1a40*/  UIADD3 UR14, UR7, 0x2, URZ ;  /* 0x00000002070e7890 */ /* 0x000fe2000fffe03f */
[----:B------:R-:W-:Y:S01]  /*1a50*/  CS2R R106, SRZ ;  /* 0x00000000006a7805 */ /* 0x000fe2000001ff00 */
[----:B------:R-:W-:Y:S01]  /*1a60*/  UMOV UR13, 0x40000040 ;  /* 0x40000040000d7882 */ /* 0x000fe20000000000 */
[----:B------:R-:W-:Y:S01]  /*1a70*/  UMOV UR15, 0x40000040 ;  /* 0x40000040000f7882 */ /* 0x000fe20000000000 */
        /* <DEDUP_REMOVED lines=16> */
[----:B------:R-:W-:Y:S02]  /*1b80*/  IMAD.MOV.U32 R141, RZ, RZ, RZ ;  /* 0x000000ffff8d7224 */ /* 0x000fe400078e00ff */
[----:B------:R-:W-:Y:S01]  /*1b90*/  IMAD.MOV.U32 R143, RZ, RZ, RZ ;  /* 0x000000ffff8f7224 */ /* 0x000fe200078e00ff */
[----:B------:R-:W-:Y:S01]  /*1ba0*/  QGMMA.64x128x32.F32.E4M3.E4M3 R24, gdesc[UR12], R24 ;  /* 0x01e000000c1879f3 */ /* 0x000fe20008700818 */
[----:B------:R-:W-:Y:S02]  /*1bb0*/  UIADD3 UR12, UR6, 0x4, URZ ;  /* 0x00000004060c7890 */ /* 0x000fe4000fffe03f */
[----:B------:R-:W-:Y:S01]  /*1bc0*/  UIADD3 UR14, UR7, 0x4, URZ ;  /* 0x00000004070e7890 */ /* 0x000fe2000fffe03f */
[----:B------:R-:W-:Y:S01]  /*1bd0*/  UMOV UR13, 0x40000040 ;  /* 0x40000040000d7882 */ /* 0x000fe20000000000 */
[----:B------:R-:W-:-:S07]  /*1be0*/  UMOV UR15, 0x40000040 ;  /* 0x40000040000f7882 */ /* 0x000fce0000000000 */
[----:B------:R-:W-:Y:S01]  /*1bf0*/  QGMMA.64x128x32.F32.E4M3.E4M3 R24, gdesc[UR12], R24 ;  /* 0x01e000000c1879f3 */ /* 0x000fe20008700818 */
[----:B------:R-:W-:Y:S02]  /*1c00*/  UIADD3 UR14, UR7, 0x6, URZ ;  /* 0x00000006070e7890 */ /* 0x000fe4000fffe03f */
[----:B------:R-:W-:Y:S01]  /*1c10*/  UIADD3 UR12, UR6, 0x6, URZ ;  /* 0x00000006060c7890 */ /* 0x000fe2000fffe03f */
[----:B------:R-:W-:Y:S01]  /*1c20*/  ULDC UR7, c[0x0][0x50c] ;  /* 0x0001430000077ab9 */ /* 0x000fe20000000800 */
[----:B------:R-:W-:Y:S01]  /*1c30*/  UMOV UR13, 0x40000040 ;  /* 0x40000040000d7882 */ /* 0x000fe20000000000 */
[----:B------:R-:W-:Y:S01]  /*1c40*/  UISETP.NE.AND UP0, UPT, UR7, 0x4, UPT ;  /* 0x000000040700788c */ /* 0x000fe2000bf05270 */
[----:B------:R-:W-:Y:S01]  /*1c50*/  UMOV UR15, 0x40000040 ;  /* 0x40000040000f7882 */ /* 0x000fe20000000000 */
[----:B------:R-:W-:Y:S02]  /*1c60*/  UMOV UR6, 0x4 ;  /* 0x0000000400067882 */ /* 0x000fe40000000000 */
[----:B------:R-:W-:-:S06]  /*1c70*/  USEL UR7, URZ, 0x1, UP0 ;  /* 0x000000013f077887 */ /* 0x000fcc0008000000 */
[----:B------:R-:W-:Y:S01]  /*1c80*/  ISETP.NE.AND P0, PT, RZ, UR7, PT ;  /* 0x00000007ff007c0c */ /* 0x000fe2000bf05270 */
[----:B------:R-:W-:-:S12]  /*1c90*/  QGMMA.64x128x32.F32.E4M3.E4M3 R24, gdesc[UR12], R24, gsb0 ;  /* 0x01e000000c1879f3 */ /* 0x000fd80008000818 */
[----:B------:R-:W-:Y:S05]  /*1ca0*/  @!P0 BRA `(.L_x_22) ;  /* 0x0000000400088947 */ /* 0x000fea0003800000 */
[----:B------:R-:W-:Y:S02]  /*1cb0*/  WARPGROUP.DEPBAR.LE gsb0, 0x0 ;  /* 0x00008000000079c5 */ /* 0x000fe40000010000 */
[----:B------:R-:W-:-:S01]  /*1cc0*/  FADD R143, RZ, R24 ;  /* 0x00000018ff8f7221 */ /* 0x000fc20000000000 */
[----:B------:R-:W-:Y:S01]  /*1cd0*/  FADD R138, RZ, R25 ;  /* 0x00000019ff8a7221 */ /* 0x000fe20000000000 */
        /* <DEDUP_REMOVED lines=62> */
[----:B------:R-:W-:-:S06]  /*20c0*/  UMOV UR6, URZ ;  /* 0x0000003f00067c82 */ /* 0x000fcc0008000000 */
.L_x_22:
[----:B------:R-:W-:-:S04]  /*20d0*/  UIADD3 UR18, UR5, 0x1, URZ ;  /* 0x0000000105127890 */ /* 0x000fc8000fffe03f */
[----:B------:R-:W-:-:S04]  /*20e0*/  UISETP.NE.AND UP0, UPT, UR18, 0x7, UPT ;  /* 0x000000071200788c */ /* 0x000fc8000bf05270 */
[----:B------:R-:W-:Y:S02]  /*20f0*/  USEL UR8, URZ, 0x1, UP0 ;  /* 0x000000013f087887 */ /* 0x000fe40008000000 */
[----:B------:R-:W-:Y:S02]  /*2100*/  USEL UR18, UR18, URZ, UP0 ;  /* 0x0000003f12127287 */ /* 0x000fe40008000000 */
[----:B------:R-:W-:-:S06]  /*2110*/  ULOP3.LUT UR8, UR4, UR8, URZ, 0x3c, !UPT ;  /* 0x0000000804087292 */ /* 0x000fcc000f8e3c3f */
[----:B------:R-:W-:Y:S01]  /*2120*/  IMAD.U32 R144, RZ, RZ, UR8 ;  /* 0x00000008ff907e24 */ /* 0x000fe2000f8e00ff */
[----:B------:R-:W-:-:S06]  /*2130*/  UMOV UR8, 0x1 ;  /* 0x0000000100087882 */ /* 0x000fcc0000000000 */
.L_x_17:
[----:B------:R-:W-:-:S04]  /*2140*/  UISETP.LT.AND UP0, UPT, UR9, 0x1, UPT ;  /* 0x000000010900788c */ /* 0x000fc8000bf01270 */
[----:B------:R-:W-:-:S04]  /*2150*/  USEL UR12, UR9, 0x1, UP0 ;  /* 0x00000001090c7887 */ /* 0x000fc80008000000 */
[----:B------:R-:W-:-:S04]  /*2160*/  UIADD3 UR12, UR9, -UR12, URZ ;  /* 0x8000000c090c7290 */ /* 0x000fc8000fffe03f */
[----:B------:R-:W-:-:S06]  /*2170*/  UISETP.GE.AND UP0, UPT, UR12, 0x1, UPT ;  /* 0x000000010c00788c */ /* 0x000fcc000bf06270 */
[----:B------:R-:W-:-:S13]  /*2180*/  PLOP3.LUT P0, PT, PT, PT, UP0, 0x80, 0x0 ;  /* 0x000000000000781c */ /* 0x000fda0003f0f008 */
[----:B------:R-:W-:Y:S05]  /*2190*/  @!P0 BRA `(.L_x_23) ;  /* 0x0000000800388947 */ /* 0x000fea0003800000 */
[----:B01----:R-:W-:Y:S01]  /*21a0*/  IMAD.U32 R12, RZ, RZ, UR12 ;  /* 0x0000000cff0c7e24 */ /* 0x003fe2000f8e00ff */
[----:B------:R-:W-:Y:S01]  /*21b0*/  ULDC UR19, c[0x0][0x50c] ;  /* 0x0001430000137ab9 */ /* 0x000fe20000000800 */
[----:B------:R-:W-:-:S07]  /*21c0*/  IMAD.U32 R13, RZ, RZ, UR5 ;  /* 0x00000005ff0d7e24 */ /* 0x000fce000f8e00ff */
.L_x_31:
[----:B------:R-:W-:-:S13]  /*21d0*/  ISETP.NE.AND P1, PT, R142, 0x3, PT ;  /* 0x000000038e00780c */ /* 0x000fda0003f25270 */
[----:B------:R-:W-:Y:S05]  /*21e0*/  @!P1 BRA `(.L_x_24) ;  /* 0x0000000000049947 */ /* 0x000fea0003800000 */
[----:B------:R-:W-:Y:S01]  /*21f0*/  BPT.TRAP 0x1 ;  /* 0x000000040000795c */ /* 0x000fe20000300000 */
.L_x_24:
[----:B------:R-:W0:Y:S01]  /*2200*/  S2UR UR12, SR_CgaCtaId ;  /* 0x00000000000c79c3 */ /* 0x000e220000008800 */
[----:B------:R-:W-:Y:S01]  /*2210*/  UMOV UR10, 0x400 ;  /* 0x00000400000a7882 */ /* 0x000fe20000000000 */
[----:B------:R-:W-:Y:S01]  /*2220*/  SHF.L.U32 R140, R144, 0x1f, RZ ;  /* 0x0000001f908c7819 */ /* 0x000fe200000006ff */
[----:B0-----:R-:W-:-:S04]  /*2230*/  ULEA UR10, UR12, UR10, 0x18 ;  /* 0x0000000a0c0a7291 */ /* 0x001fc8000f8ec03f */
[----:B------:R-:W-:-:S09]  /*2240*/  ULEA UR12, UR18, UR10, 0x3 ;  /* 0x0000000a120c7291 */ /* 0x000fd2000f8e183f */
[----:B------:R0:W1:Y:S01]  /*2250*/  SYNCS.PHASECHK.TRANS64.TRYWAIT P0, [UR12], R140 ;  /* 0x0000008cff0075a7 */ /* 0x000062000800014c */
[----:B------:R-:W-:Y:S05]  /*2260*/  @!P1 BRA `(.L_x_25) ;  /* 0x0000000000049947 */ /* 0x000fea0003800000 */
[----:B------:R-:W-:Y:S01]  /*2270*/  BPT.TRAP 0x1 ;  /* 0x000000040000795c */ /* 0x000fe20000300000 */
.L_x_25:
[----:B-1----:R-:W-:Y:S05]  /*2280*/  @P0 BRA `(.L_x_26) ;  /* 0x0000000000080947 */ /* 0x002fea0003800000 */
[----:B------:R-:W1:Y:S02]  /*2290*/  SYNCS.PHASECHK.TRANS64.TRYWAIT P0, [UR12], R140 ;  /* 0x0000008cff0075a7 */ /* 0x000e64000800014c */
[----:B-1----:R-:W-:Y:S05]  /*22a0*/  @!P0 BRA `(.L_x_27) ;  /* 0x0000007400588947 */ /* 0x002fea0003800000 */
.L_x_26:
[----:B------:R-:W-:Y:S01]  /*22b0*/  UIADD3 UR12, UR10, 0x1c180, URZ ;  /* 0x0001c1800a0c7890 */ /* 0x000fe2000fffe03f */
[----:B------:R-:W-:Y:S01]  /*22c0*/  WARPGROUP.ARRIVE ;  /* 0x00000000000079c5 */ /* 0x000fe20000000000 */
[----:B------:R-:W-:Y:S02]  /*22d0*/  UISETP.NE.AND UP0, UPT, UR7, URZ, UPT ;  /* 0x0000003f0700728c */ /* 0x000fe4000bf05270 */
[----:B------:R-:W-:Y:S02]  /*22e0*/  USHF.R.U32.HI UR12, URZ, 0x4, UR12 ;  /* 0x000000043f0c7899 */ /* 0x000fe4000801160c */
[----:B------:R-:W-:Y:S02]  /*22f0*/  USEL UR8, UR8, URZ, !UP0 ;  /* 0x0000003f08087287 */ /* 0x000fe4000c000000 */
[----:B------:R-:W-:Y:S02]  /*2300*/  ULOP3.LUT UR12, UR12, 0x3fff, URZ, 0xc0, !UPT ;  /* 0x00003fff0c0c7892 */ /* 0x000fe4000f8ec03f */
[----:B------:R-:W-:-:S02]  /*2310*/  UISETP.NE.U32.AND UP0, UPT, UR8, URZ, UPT ;  /* 0x0000003f0800728c */ /* 0x000fc4000bf05070 */
[----:B------:R-:W-:Y:S02]  /*2320*/  ULOP3.LUT UR7, UR11, 0x10000, URZ, 0xfc, !UPT ;  /* 0x000100000b077892 */ /* 0x000fe4000f8efc3f */
[----:B------:R-:W-:Y:S02]  /*2330*/  ULOP3.LUT UR8, UR12, 0x10000, URZ, 0xfc, !UPT ;  /* 0x000100000c087892 */ /* 0x000fe4000f8efc3f */
[----:B------:R-:W-:Y:S02]  /*2340*/  ULEA UR7, UR18, UR7, 0xa ;  /* 0x0000000712077291 */ /* 0x000fe4000f8e503f */
[----:B------:R-:W-:Y:S01]  /*2350*/  ULEA UR8, UR18, UR8, 0xa ;  /* 0x0000000812087291 */ /* 0x000fe2000f8e503f */
[----:B------:R-:W-:Y:S01]  /*2360*/  UMOV UR13, 0x40000040 ;  /* 0x40000040000d7882 */ /* 0x000fe20000000000 */
[----:B------:R-:W-:Y:S01]  /*2370*/  UMOV UR15, 0x40000040 ;  /* 0x40000040000f7882 */ /* 0x000fe20000000000 */
[----:B------:R-:W-:Y:S02]  /*2380*/  UIADD3 UR6, UR6, 0x4, URZ ;  /* 0x0000000406067890 */ /* 0x000fe4000fffe03f */
[----:B------:R-:W-:-:S02]  /*2390*/  UMOV UR12, UR7 ;  /* 0x00000007000c7c82 */ /* 0x000fc40008000000 */
[----:B------:R-:W-:Y:S02]  /*23a0*/  UMOV UR14, UR8 ;  /* 0x00000008000e7c82 */ /* 0x000fe40008000000 */
[----:B------:R-:W-:Y:S01]  /*23b0*/  QGMMA.64x128x32.F32.E4M3.E4M3 R24, gdesc[UR12], R24, UP0 ;  /* 0x01e000000c1879f3 */ /* 0x000fe2000bf00818 */
[----:B------:R-:W-:Y:S02]  /*23c0*/  UIADD3 UR12, UR7, 0x2, URZ ;  /* 0x00000002070c7890 */ /* 0x000fe4000fffe03f */
[----:B------:R-:W-:Y:S01]  /*23d0*/  UIADD3 UR14, UR8, 0x2, URZ ;  /* 0x00000002080e7890 */ /* 0x000fe2000fffe03f */
[----:B------:R-:W-:Y:S01]  /*23e0*/  UMOV UR13, 0x40000040 ;  /* 0x40000040000d7882 */ /* 0x000fe20000000000 */
[----:B------:R-:W-:Y:S01]  /*23f0*/  UMOV UR15, 0x40000040 ;  /* 0x40000040000f7882 */ /* 0x000fe20000000000 */
[----:B------:R-:W-:-:S06]  /*2400*/  UISETP.NE.AND UP0, UPT, UR6, UR19, UPT ;  /* 0x000000130600728c */ /* 0x000fcc000bf05270 */
        /* <DEDUP_REMOVED lines=8> */
[----:B------:R-:W-:Y:S01]  /*2490*/  UMOV UR13, 0x40000040 ;  /* 0x40000040000d7882 */ /* 0x000fe20000000000 */
[----:B------:R-:W-:Y:S01]  /*24a0*/  UMOV UR15, 0x40000040 ;  /* 0x40000040000f7882 */ /* 0x000fe20000000000 */
[----:B------:R-:W-:-:S06]  /*24b0*/  USEL UR7, URZ, 0x1, UP0 ;  /* 0x000000013f077887 */ /* 0x000fcc0008000000 */
[----:B------:R-:W-:Y:S01]  /*24c0*/  ISETP.NE.AND P0, PT, RZ, UR7, PT ;  /* 0x00000007ff007c0c */ /* 0x000fe2000bf05270 */
[----:B------:R-:W-:Y:S03]  /*24d0*/  QGMMA.64x128x32.F32.E4M3.E4M3 R24, gdesc[UR12], R24, gsb0 ;  /* 0x01e000000c1879f3 */ /* 0x000fe60008000818 */
[----:B------:R-:W-:-:S09]  /*24e0*/  WARPGROUP.DEPBAR.LE gsb0, 0x1 ;  /* 0x00008000000079c5 */ /* 0x000fd20000010100 */
[----:B------:R-:W-:Y:S05]  /*24f0*/  @!P0 BRA `(.L_x_28) ;  /* 0x0000000400088947 */ /* 0x000fea0003800000 */
[----:B------:R-:W-:Y:S02]  /*2500*/  WARPGROUP.DEPBAR.LE gsb0, 0x0 ;  /* 0x00008000000079c5 */ /* 0x000fe40000010000 */
[----:B------:R-:W-:-:S01]  /*2510*/  FADD R143, R24, R143 ;  /* 0x0000008f188f7221 */ /* 0x000fc20000000000 */
[----:B------:R-:W-:Y:S01]  /*2520*/  FADD R138, R25, R138 ;  /* 0x0000008a198a7221 */ /* 0x000fe20000000000 */
        /* <DEDUP_REMOVED lines=62> */
[----:B------:R-:W-:-:S06]  /*2910*/  UMOV UR6, URZ ;  /* 0x0000003f00067c82 */ /* 0x000fcc0008000000 */
.L_x_28:
[----:B------:R-:W-:Y:S05]  /*2920*/  @!P1 BRA `(.L_x_29) ;  /* 0x0000000000049947 */ /* 0x000fea0003800000 */
[----:B------:R-:W-:Y:S01]  /*2930*/  BPT.TRAP 0x1 ;  /* 0x000000040000795c */ /* 0x000fe20000300000 */
.L_x_29:
[----:B------:R-:W-:-:S13]  /*2940*/  ISETP.NE.AND P0, PT, R6, RZ, PT ;  /* 0x000000ff0600720c */ /* 0x000fda0003f05270 */
[----:B01----:R-:W-:-:S05]  /*2950*/  @P0 LEA R140, R13, UR10, 0x3 ;  /* 0x0000000a0d8c0c11 */ /* 0x003fca000f8e18ff */
[----:B------:R-:W-:-:S05]  /*2960*/  @P0 VIADD R140, R140, 0x38 ;  /* 0x000000388c8c0836 */ /* 0x000fca0000000000 */
[----:B------:R-:W-:-:S04]  /*2970*/  @P0 PRMT R140, R5, 0x654, R140 ;  /* 0x00000654058c0816 */ /* 0x000fc8000000008c */
[----:B------:R0:W-:Y:S01]  /*2980*/  @P0 SYNCS.ARRIVE.TRANS64.RED.A1T0 RZ, [R140+URZ], RZ ;  /* 0x000000ff8cff09a7 */ /* 0x0001e2000810043f */
[----:B------:R-:W-:-:S13]  /*2990*/  ISETP.GT.U32.AND P0, PT, R4, 0x1, PT ;  /* 0x000000010400780c */ /* 0x000fda0003f04070 */
[----:B0-----:R-:W-:Y:S05]  /*29a0*/  @P0 BRA `(.L_x_30) ;  /* 0x0000000000040947 */ /* 0x001fea0003800000 */
[----:B------:R-:W-:Y:S01]  /*29b0*/  BPT.TRAP 0x1 ;  /* 0x000000040000795c */ /* 0x000fe20000300000 */
.L_x_30:
[----:B------:R-:W-:Y:S01]  /*29c0*/  UIADD3 UR18, UR18, 0x1, URZ ;  /* 0x0000000112127890 */ /* 0x000fe2000fffe03f */
[C---:B------:R-:W-:Y:S01]  /*29d0*/  ISETP.GT.AND P1, PT, R12.reuse, 0x1, PT ;  /* 0x000000010c00780c */ /* 0x040fe20003f24270 */
[----:B------:R-:W-:Y:S02]  /*29e0*/  VIADD R13, R13, 0x1 ;  /* 0x000000010d0d7836 */ /* 0x000fe40000000000 */
[----:B------:R-:W-:Y:S01]  /*29f0*/  UISETP.NE.AND UP0, UPT, UR18, 0x7, UPT ;  /* 0x000000071200788c */ /* 0x000fe2000bf05270 */
[----:B------:R-:W-:Y:S02]  /*2a00*/  VIADD R12, R12, 0xffffffff ;  /* 0xffffffff0c0c7836 */ /* 0x000fe40000000000 */
[C---:B------:R-:W-:Y:S01]  /*2a10*/  ISETP.NE.AND P0, PT, R13.reuse, 0x7, PT ;  /* 0x000000070d00780c */ /* 0x040fe20003f05270 */
[----:B------:R-:W-:Y:S02]  /*2a20*/  USEL UR8, URZ, 0x1, UP0 ;  /* 0x000000013f087887 */ /* 0x000fe40008000000 */
[----:B------:R-:W-:Y:S01]  /*2a30*/  USEL UR18, UR18, URZ, UP0 ;  /* 0x0000003f12127287 */ /* 0x000fe20008000000 */
[----:B------:R-:W-:-:S03]  /*2a40*/  SEL R13, R13, RZ, P0 ;  /* 0x000000ff0d0d7207 */ /* 0x000fc60000000000 */
[----:B------:R-:W-:Y:S01]  /*2a50*/  LOP3.LUT R144, R144, UR8, RZ, 0x3c, !PT ;  /* 0x0000000890907c12 */ /* 0x000fe2000f8e3cff */
[----:B------:R-:W-:Y:S01]  /*2a60*/  UMOV UR8, 0x1 ;  /* 0x0000000100087882 */ /* 0x000fe20000000000 */
[----:B------:R-:W-:Y:S06]  /*2a70*/  @P1 BRA `(.L_x_31) ;  /* 0xfffffff400d41947 */ /* 0x000fec000383ffff */
.L_x_23:
[----:B------:R-:W-:Y:S01]  /*2a80*/  UISETP.NE.AND UP0, UPT, UR6, URZ, UPT ;  /* 0x0000003f0600728c */ /* 0x000fe2000bf05270 */
[----:B01----:R-:W0:Y:S03]  /*2a90*/  LDC R12, c[0x0][0x28c] ;  /* 0x0000a300ff0c7b82 */ /* 0x003e260000000800 */
[----:B------:R-:W-:-:S06]  /*2aa0*/  USEL UR6, URZ, 0x1, !UP0 ;  /* 0x000000013f067887 */ /* 0x000fcc000c000000 */
[----:B------:R-:W-:Y:S02]  /*2ab0*/  ISETP.NE.AND P0, PT, RZ, UR6, PT ;  /* 0x00000006ff007c0c */ /* 0x000fe4000bf05270 */
[----:B0-----:R-:W-:-:S11]  /*2ac0*/  ISETP.GE.AND P1, PT, R12, 0x1, PT ;  /* 0x000000010c00780c */ /* 0x001fd60003f26270 */
[----:B------:R-:W-:Y:S05]  /*2ad0*/  @!P0 BRA `(.L_x_32) ;  /* 0x0000000400048947 */ /* 0x000fea0003800000 */
[----:B------:R-:W-:Y:S02]  /*2ae0*/  WARPGROUP.DEPBAR.LE gsb0, 0x0 ;  /* 0x00008000000079c5 */ /* 0x000fe40000010000 */
[----:B------:R-:W-:Y:S01]  /*2af0*/  FADD R143, R24, R143 ;  /* 0x0000008f188f7221 */ /* 0x000fe20000000000 */
        /* <DEDUP_REMOVED lines=62> */
[----:B------:R-:W-:-:S07]  /*2ee0*/  FADD R16, R16, R87 ;  /* 0x0000005710107221 */ /* 0x000fce0000000000 */
.L_x_32:
[----:B------:R-:W-:Y:S02]  /*2ef0*/  WARPGROUP.DEPBAR.LE gsb0, 0x0 ;  /* 0x00008000000079c5 */ /* 0x000fe40000010000 */
[----:B------:R-:W-:Y:S05]  /*2f00*/  @!P1 BRA `(.L_x_33) ;  /* 0x00000000005c9947 */ /* 0x000fea0003800000 */
[----:B------:R-:W-:-:S13]  /*2f10*/  ISETP.NE.AND P0, PT, R142, 0x3, PT ;  /* 0x000000038e00780c */ /* 0x000fda0003f05270 */
[----:B------:R-:W-:Y:S05]  /*2f20*/  @!P0 BRA `(.L_x_34) ;  /* 0x0000000000048947 */ /* 0x000fea0003800000 */
[----:B------:R-:W-:Y:S01]  /*2f30*/  BPT.TRAP 0x1 ;  /* 0x000000040000795c */ /* 0x000fe20000300000 */
.L_x_34:
[----:B------:R-:W-:Y:S01]  /*2f40*/  ISETP.NE.AND P0, PT, R6, RZ, PT ;  /* 0x000000ff0600720c */ /* 0x000fe20003f05270 */
[----:B------:R-:W-:Y:S01]  /*2f50*/  BSSY B0, `(.L_x_35) ;  /* 0x0000010000007945 */ /* 0x000fe20003800000 */
[----:B------:R-:W-:-:S11]  /*2f60*/  ISETP.GT.U32.AND P1, PT, R4, 0x1, PT ;  /* 0x000000010400780c */ /* 0x000fd60003f24070 */
[----:B------:R-:W-:Y:S05]  /*2f70*/  @!P0 BRA `(.L_x_36) ;  /* 0x0000000000348947 */ /* 0x000fea0003800000 */
[----:B------:R-:W-:-:S04]  /*2f80*/  UISETP.LT.AND UP0, UPT, UR9, 0x1, UPT ;  /* 0x000000010900788c */ /* 0x000fc8000bf01270 */
[----:B------:R-:W-:-:S04]  /*2f90*/  USEL UR8, UR9, 0x1, UP0 ;  /* 0x0000000109087887 */ /* 0x000fc80008000000 */
[----:B------:R-:W-:-:S04]  /*2fa0*/  UIADD3 UR8, UR5, UR9, -UR8 ;  /* 0x0000000905087290 */ /* 0x000fc8000fffe808 */
[----:B------:R-:W-:-:S04]  /*2fb0*/  UIMAD.WIDE.U32 UR6, UR8, 0x24924925, URZ ;  /* 0x24924925080678a5 */ /* 0x000fc8000f8e003f */
[----:B------:R-:W-:-:S04]  /*2fc0*/  UIADD3 UR6, UR8, -UR7, URZ ;  /* 0x8000000708067290 */ /* 0x000fc8000fffe03f */
[----:B------:R-:W-:-:S04]  /*2fd0*/  ULEA.HI UR6, UR6, UR7, URZ, 0x1f ;  /* 0x0000000706067291 */ /* 0x000fc8000f8ff83f */
[----:B------:R-:W-:-:S04]  /*2fe0*/  USHF.R.U32.HI UR6, URZ, 0x2, UR6 ;  /* 0x000000023f067899 */ /* 0x000fc80008011606 */
[----:B------:R-:W-:-:S04]  /*2ff0*/  UIMAD UR6, UR6, -0x7, UR8 ;  /* 0xfffffff9060678a4 */ /* 0x000fc8000f8e0208 */
[----:B------:R-:W-:-:S04]  /*3000*/  ULEA UR6, UR6, UR10, 0x3 ;  /* 0x0000000a06067291 */ /* 0x000fc8000f8e183f */
[----:B------:R-:W-:-:S06]  /*3010*/  UIADD3 UR6, UR6, 0x38, URZ ;  /* 0x0000003806067890 */ /* 0x000fcc000fffe03f */
[----:B------:R-:W-:-:S05]  /*3020*/  IMAD.U32 R12, RZ, RZ, UR6 ;  /* 0x00000006ff0c7e24 */ /* 0x000fca000f8e00ff */
[----:B------:R-:W-:-:S04]  /*3030*/  PRMT R12, R5, 0x654, R12 ;  /* 0x00000654050c7816 */ /* 0x000fc8000000000c */
[----:B------:R0:W-:Y:S03]  /*3040*/  SYNCS.ARRIVE.TRANS64.RED.A1T0 RZ, [R12+URZ], RZ ;  /* 0x000000ff0cff79a7 */ /* 0x0001e6000810043f */
.L_x_36:
[----:B------:R-:W-:Y:S05]  /*3050*/  BSYNC B0 ;  /* 0x0000000000007941 */ /* 0x000fea0003800000 */
.L_x_35:
[----:B------:R-:W-:Y:S05]  /*3060*/  @P1 BRA `(.L_x_33) ;  /* 0x0000000000041947 */ /* 0x000fea0003800000 */
[----:B------:R-:W-:Y:S01]  /*3070*/  BPT.TRAP 0x1 ;  /* 0x000000040000795c */ /* 0x000fe20000300000 */
.L_x_33:
[----:B------:R-:W1:Y:S01]  /*3080*/  LDC R26, c[0x0][0x288] ;  /* 0x0000a200ff1a7b82 */ /* 0x000e620000000800 */
[--C-:B0-----:R-:W-:Y:S01]  /*3090*/  SHF.R.U32.HI R12, RZ, 0x2, R0.reuse ;  /* 0x00000002ff0c7819 */ /* 0x101fe20000011600 */
[----:B------:R-:W-:Y:S01]  /*30a0*/  UIADD3 UR8, UR9, UR5, URZ ;  /* 0x0000000509087290 */ /* 0x000fe2000fffe03f */
[----:B------:R-:W-:Y:S01]  /*30b0*/  SHF.R.U32.HI R25, RZ, 0x7, R0 ;  /* 0x00000007ff197819 */ /* 0x000fe20000011600 */
[----:B------:R-:W-:Y:S01]  /*30c0*/  IMAD.SHL.U32 R29, R11, 0x80, RZ ;  /* 0x000000800b1d7824 */ /* 0x000fe200078e00ff */
[----:B------:R-:W-:Y:S01]  /*30d0*/  LOP3.LUT R13, R12, 0x7, RZ, 0xc0, !PT ;  /* 0x000000070c0d7812 */ /* 0x000fe200078ec0ff */
[----:B------:R-:W-:Y:S01]  /*30e0*/  UISETP.GT.U32.AND UP0, UPT, UR8, 0x6, UPT ;  /* 0x000000060800788c */ /* 0x000fe2000bf04070 */
[----:B------:R-:W-:Y:S01]  /*30f0*/  LOP3.LUT R24, R0, 0x60, RZ, 0xc0, !PT ;  /* 0x0000006000187812 */ /* 0x000fe200078ec0ff */
[----:B------:R-:W-:Y:S01]  /*3100*/  UIMAD.WIDE.U32 UR6, UR8, 0x24924925, URZ ;  /* 0x24924925080678a5 */ /* 0x000fe2000f8e003f */
[----:B------:R-:W-:Y:S01]  /*3110*/  LOP3.LUT R12, R25, 0x1, RZ, 0xc0, !PT ;  /* 0x00000001190c7812 */ /* 0x000fe200078ec0ff */
[----:B------:R-:W-:Y:S01]  /*3120*/  IMAD.SHL.U32 R31, R10, 0x80, RZ ;  /* 0x000000800a1f7824 */ /* 0x000fe200078e00ff */
[----:B------:R-:W-:Y:S01]  /*3130*/  SHF.R.U32.HI R28, RZ, 0x1, R24 ;  /* 0x00000001ff1c7819 */ /* 0x000fe20000011618 */
[----:B------:R-:W-:Y:S01]  /*3140*/  ULDC UR12, c[0x0][0x284] ;  /* 0x0000a100000c7ab9 */ /* 0x000fe20000000800 */
[----:B------:R-:W-:Y:S01]  /*3150*/  UISETP.LT.U32.AND UP0, UPT, UR9, 0x7, UP0 ;  /* 0x000000070900788c */ /* 0x000fe20008701070 */
[----:B------:R-:W-:Y:S01]  /*3160*/  IMAD.SHL.U32 R24, R12, 0x40, RZ ;  /* 0x000000400c187824 */ /* 0x000fe200078e00ff */
[----:B------:R-:W-:Y:S01]  /*3170*/  IADD3 R25, RZ, -R28, -R13 ;  /* 0x8000001cff197210 */ /* 0x000fe20007ffe80d */
[----:B------:R-:W-:Y:S01]  /*3180*/  UIADD3 UR5, UR8, -UR7, URZ ;  /* 0x8000000708057290 */ /* 0x000fe2000fffe03f */
[----:B------:R-:W-:Y:S01]  /*3190*/  SHF.R.S32.HI R34, RZ, 0x1f, R7 ;  /* 0x0000001fff227819 */ /* 0x000fe20000011407 */
[----:B------:R-:W-:Y:S01]  /*31a0*/  UISETP.GE.U32.AND UP1, UPT, UR9, 0x7, UPT ;  /* 0x000000070900788c */ /* 0x000fe2000bf26070 */
[----:B------:R-:W-:Y:S01]  /*31b0*/  LOP3.LUT R13, R24, 0x40, R13, 0xe2, !PT ;  /* 0x00000040180d7812 */ /* 0x000fe200078ee20d */
[----:B------:R-:W-:Y:S01]  /*31c0*/  IMAD.SHL.U32 R24, R0, 0x2, RZ ;  /* 0x0000000200187824 */ /* 0x000fe200078e00ff */
[----:B------:R-:W-:Y:S01]  /*31d0*/  USEL UR6, URZ, 0x1, !UP0 ;  /* 0x000000013f067887 */ /* 0x000fe2000c000000 */
[----:B------:R-:W-:Y:S01]  /*31e0*/  IMAD R30, R12, -0x40, R25 ;  /* 0xffffffc00c1e7824 */ /* 0x000fe200078e0219 */
[----:B------:R-:W-:Y:S01]  /*31f0*/  LOP3.LUT R12, R0, 0x3, RZ, 0xc0, !PT ;  /* 0x00000003000c7812 */ /* 0x000fe200078ec0ff */
[----:B------:R-:W-:Y:S01]  /*3200*/  ULEA.HI UR5, UR5, UR7, URZ, 0x1f ;  /* 0x0000000705057291 */ /* 0x000fe2000f8ff83f */
[C---:B-1----:R-:W-:Y:S01]  /*3210*/  ISETP.GE.AND P0, PT, R29.reuse, R26, PT ;  /* 0x0000001a1d00720c */ /* 0x042fe20003f06270 */
[----:B------:R-:W-:Y:S01]  /*3220*/  ULDC.64 UR10, c[0x0][0x5d0] ;  /* 0x00017400000a7ab9 */ /* 0x000fe20000000a00 */
[----:B------:R-:W-:Y:S01]  /*3230*/  LOP3.LUT R24, R29, 0x6, R24, 0xf8, !PT ;  /* 0x000000061d187812 */ /* 0x000fe200078ef818 */
[----:B------:R-:W-:Y:S01]  /*3240*/  IMAD R32, R34, UR10, RZ ;  /* 0x0000000a22207c24 */ /* 0x000fe2000f8e02ff */
[C---:B------:R-:W-:Y:S01]  /*3250*/  ISETP.GE.OR P0, PT, R31.reuse, UR12, P0 ;  /* 0x0000000c1f007c0c */ /* 0x040fe20008706670 */
[----:B------:R-:W-:Y:S01]  /*3260*/  ULOP3.LUT UR4, UR4, UR6, URZ, 0x3c, !UPT ;  /* 0x0000000604047292 */ /* 0x000fe2000f8e3c3f */
[----:B------:R-:W-:Y:S01]  /*3270*/  SHF.R.S32.HI R25, RZ, 0x1f, R24 ;  /* 0x0000001fff197819 */ /* 0x000fe20000011418 */
[----:B------:R-:W-:Y:S01]  /*3280*/  USHF.R.U32.HI UR5, URZ, 0x2, UR5 ;  /* 0x000000023f057899 */ /* 0x000fe20008011605 */
[----:B------:R-:W-:Y:S01]  /*3290*/  IMAD R12, R12, -0x2, R26 ;  /* 0xfffffffe0c0c7824 */ /* 0x000fe200078e021a */
[----:B------:R-:W-:Y:S01]  /*32a0*/  IADD3 R36, -R31, UR12, R30 ;  /* 0x0000000c1f247c10 */ /* 0x000fe2000fffe11e */
[----:B------:R-:W-:Y:S01]  /*32b0*/  IMAD.WIDE R26, R10, 0x80, RZ ;  /* 0x000000800a1a7825 */ /* 0x000fe200078e02ff */
[----:B------:R-:W-:-:S02]  /*32c0*/  @UP1 ULOP3.LUT UR4, UR4, 0x1, UR5, 0x78, !UPT ;  /* 0x0000000104041892 */ /* 0x000fc4000f8e7805 */
[----:B------:R-:W-:Y:S01]  /*32d0*/  UIMAD UR5, UR5, -0x7, UR8 ;  /* 0xfffffff9050578a4 */ /* 0x000fe2000f8e0208 */
[C---:B------:R-:W-:Y:S01]  /*32e0*/  IMAD R33, R7.reuse, UR11, R32 ;  /* 0x0000000b07217c24 */ /* 0x040fe2000f8e0220 */
[----:B------:R-:W-:Y:S01]  /*32f0*/  LOP3.LUT R35, R26, R13, R28, 0xfe, !PT ;  /* 0x0000000d1a237212 */ /* 0x000fe200078efe1c */
[----:B------:R-:W-:-:S04]  /*3300*/  IMAD.WIDE.U32 R10, R7, UR10, R24 ;  /* 0x0000000a070a7c25 */ /* 0x000fc8000f8e0018 */
[----:B------:R-:W-:Y:S02]  /*3310*/  IMAD.IADD R11, R11, 0x1, R33 ;  /* 0x000000010b0b7824 */ /* 0x000fe400078e0221 */
[----:B------:R-:W-:Y:S02]  /*3320*/  IMAD.IADD R29, R12, 0x1, -R29 ;  /* 0x000000010c1d7824 */ /* 0x000fe400078e0a1d */
[----:B------:R-:W-:Y:S01]  /*3330*/  IMAD.MOV.U32 R28, RZ, RZ, -0x1 ;  /* 0xffffffffff1c7424 */ /* 0x000fe200078e00ff */
[----:B------:R-:W-:Y:S06]  /*3340*/  @P0 BRA `(.L_x_37) ;  /* 0x0000004400a40947 */ /* 0x000fec0003800000 */
[----:B------:R-:W0:Y:S01]  /*3350*/  LDC.64 R32, c[0x0][0x5c8] ;  /* 0x00017200ff207b82 */ /* 0x000e220000000a00 */
[----:B------:R-:W-:Y:S01]  /*3360*/  ULDC.64 UR6, c[0x0][0x5c0] ;  /* 0x0001700000067ab9 */ /* 0x000fe20000000a00 */
[----:B------:R-:W-:Y:S01]  /*3370*/  BSSY B0, `(.L_x_37) ;  /* 0x0000466000007945 */ /* 0x000fe20003800000 */
[-C--:B0-----:R-:W-:Y:S02]  /*3380*/  IMAD R12, R27, R32.reuse, RZ ;  /* 0x000000201b0c7224 */ /* 0x081fe400078e02ff */
[----:B------:R-:W-:-:S04]  /*3390*/  IMAD.WIDE.U32 R10, R35, R32, R10 ;  /* 0x00000020230a7225 */ /* 0x000fc800078e000a */
[----:B------:R-:W-:Y:S01]  /*33a0*/  IMAD R31, R35, R33, R12 ;  /* 0x00000021231f7224 */ /* 0x000fe200078e020c */
[----:B------:R-:W-:Y:S02]  /*33b0*/  LEA R13, P0, R32, R10, 0x3 ;  /* 0x0000000a200d7211 */ /* 0x000fe400078018ff */
[----:B------:R-:W-:Y:S01]  /*33c0*/  IADD3 R12, P1, R10, UR6, RZ ;  /* 0x000000060a0c7c10 */ /* 0x000fe2000ff3e0ff */
[----:B------:R-:W-:Y:S01]  /*33d0*/  IMAD.IADD R31, R11, 0x1, R31 ;  /* 0x000000010b1f7824 */ /* 0x000fe200078e021f */
[----:B------:R-:W-:-:S04]  /*33e0*/  IADD3 R10, P3, R13, UR6, RZ ;  /* 0x000000060d0a7c10 */ /* 0x000fc8000ff7e0ff */
[----:B------:R-:W-:Y:S02]  /*33f0*/  LEA.HI.X R11, R32, R31, R33, 0x3, P0 ;  /* 0x0000001f200b7211 */ /* 0x000fe400000f1c21 */
[----:B---3-5:R-:W-:Y:S02]  /*3400*/  FSETP.NEU.AND P0, PT, R9, RZ, PT ;  /* 0x000000ff0900720b */ /* 0x028fe40003f0d000 */
[----:B------:R-:W-:Y:S02]  /*3410*/  IADD3.X R13, R31, UR7, RZ, P1, !PT ;  /* 0x000000071f0d7c10 */ /* 0x000fe40008ffe4ff */
[----:B------:R-:W-:-:S09]  /*3420*/  IADD3.X R11, R11, UR7, RZ, P3, !PT ;  /* 0x000000070b0b7c10 */ /* 0x000fd20009ffe4ff */
[----:B------:R-:W-:Y:S05]  /*3430*/  @!P0 BRA `(.L_x_38) ;  /* 0x00000034005c8947 */ /* 0x000fea0003800000 */
[----:B------:R-:W-:Y:S01]  /*3440*/  ULDC.64 UR6, c[0x0][0x5b8] ;  /* 0x00016e0000067ab9 */ /* 0x000fe20000000a00 */
[----:B------:R-:W-:Y:S01]  /*3450*/  ISETP.GE.AND P0, PT, R36, 0x1, PT ;  /* 0x000000012400780c */ /* 0x000fe20003f06270 */
[----:B------:R-:W-:Y:S01]  /*3460*/  IMAD R32, R34, UR6, RZ ;  /* 0x0000000622207c24 */ /* 0x000fe2000f8e02ff */
[----:B------:R-:W-:Y:S01]  /*3470*/  ULDC.64 UR10, c[0x0][0x5a8] ;  /* 0x00016a00000a7ab9 */ /* 0x000fe20000000a00 */
[----:B------:R-:W-:Y:S01]  /*3480*/  IMAD.WIDE.U32 R30, R7, UR6, R24 ;  /* 0x00000006071e7c25 */ /* 0x000fe2000f8e0018 */
[----:B------:R-:W-:Y:S01]  /*3490*/  ISETP.LT.OR P4, PT, R29, 0x1, !P0 ;  /* 0x000000011d00780c */ /* 0x000fe20004781670 */
[----:B------:R-:W-:Y:S02]  /*34a0*/  BSSY B1, `(.L_x_39) ;  /* 0x000000c000017945 */ /* 0x000fe40003800000 */
[----:B------:R-:W-:Y:S01]  /*34b0*/  IMAD R7, R7, UR7, R32 ;  /* 0x0000000707077c24 */ /* 0x000fe2000f8e0220 */
[----:B------:R-:W-:-:S03]  /*34c0*/  ULDC.64 UR6, c[0x0][0x5b0] ;  /* 0x00016c0000067ab9 */ /* 0x000fc60000000a00 */
[----:B------:R-:W-:Y:S02]  /*34d0*/  IMAD.IADD R31, R31, 0x1, R7 ;  /* 0x000000011f1f7824 */ /* 0x000fe400078e0207 */
[----:B------:R-:W-:Y:S02]  /*34e0*/  IMAD R7, R27, UR6, RZ ;  /* 0x000000061b077c24 */ /* 0x000fe4000f8e02ff */
[----:B------:R-:W-:-:S04]  /*34f0*/  IMAD.WIDE.U32 R24, R35, UR6, R30 ;  /* 0x0000000623187c25 */ /* 0x000fc8000f8e001e */
[----:B------:R-:W-:Y:S01]  /*3500*/  IMAD R7, R35, UR7, R7 ;  /* 0x0000000723077c24 */ /* 0x000fe2000f8e0207 */
[----:B------:R-:W-:-:S04]  /*3510*/  IADD3 R24, P1, R24, UR10, RZ ;  /* 0x0000000a18187c10 */ /* 0x000fc8000ff3e0ff */
[--C-:B------:R-:W-:Y:S02]  /*3520*/  IADD3.X R25, R25, UR11, R7.reuse, P1, !PT ;  /* 0x0000000b19197c10 */ /* 0x100fe40008ffe407 */
[----:B------:R-:W-:Y:S01]  /*3530*/  PRMT R7, RZ, 0x7610, R7 ;  /* 0x00007610ff077816 */ /* 0x000fe20000000007 */
[----:B------:R-:W-:Y:S06]  /*3540*/  @P4 BRA `(.L_x_40) ;  /* 0x0000000000044947 */ /* 0x000fec0003800000 */
[----:B------:R0:W5:Y:S02]  /*3550*/  LDG.E.U8 R7, desc[UR16][R24.64] ;  /* 0x0000001018077981 */ /* 0x000164000c1e1100 */
.L_x_40:
[----:B------:R-:W-:Y:S05]  /*3560*/  BSYNC B1 ;  /* 0x0000000000017941 */ /* 0x000fea0003800000 */
.L_x_39:
[----:B-----5:R-:W-:Y:S01]  /*3570*/  LOP3.LUT R7, R7, 0xff, RZ, 0xc0, !PT ;  /* 0x000000ff07077812 */ /* 0x020fe200078ec0ff */
[----:B------:R-:W-:Y:S01]  /*3580*/  BSSY B1, `(.L_x_41) ;  /* 0x000000b000017945 */ /* 0x000fe20003800000 */
[----:B------:R-:W-:Y:S02]  /*3590*/  ISETP.LT.OR P3, PT, R29, 0x2, !P0 ;  /* 0x000000021d00780c */ /* 0x000fe40004761670 */
[----:B------:R-:W-:-:S05]  /*35a0*/  F2FP.F16.E4M3.UNPACK_B R7, R7 ;  /* 0x00000007ff07723e */ /* 0x000fca00020006ff */
[----:B------:R-:W-:Y:S01]  /*35b0*/  HADD2.F32 R32, -RZ, R7.H0_H0 ;  /* 0x20000007ff207230 */ /* 0x000fe20000004100 */
[----:B------:R-:W-:-:S04]  /*35c0*/  PRMT R7, RZ, 0x7610, R7 ;  /* 0x00007610ff077816 */ /* 0x000fc80000000007 */
[----:B------:R-:W-:-:S04]  /*35d0*/  FMUL R32, R32, R9 ;  /* 0x0000000920207220 */ /* 0x000fc80000400000 */
[----:B--2---:R-:W-:-:S05]  /*35e0*/  FFMA R32, R143, R8, R32 ;  /* 0x000000088f207223 */ /* 0x004fca0000000020 */
[----:B------:R-:W-:-:S05]  /*35f0*/  F2FP.SATFINITE.E4M3.F32.PACK_AB_MERGE_C R33, RZ, R32, RZ ;  /* 0x00000020ff21723e */ /* 0x000fca00048070ff */
[----:B------:R1:W-:Y:S01]  /*3600*/  @!P4 STG.E.U8 desc[UR16][R12.64], R33 ;  /* 0x000000210c00c986 */ /* 0x0003e2000c101110 */
[----:B------:R-:W-:Y:S05]  /*3610*/  @P3 BRA `(.L_x_42) ;  /* 0x0000000000043947 */ /* 0x000fea0003800000 */
[----:B------:R2:W5:Y:S02]  /*3620*/  LDG.E.U8 R7, desc[UR16][R24.64+0x1] ;  /* 0x0000011018077981 */ /* 0x000564000c1e1100 */
.L_x_42:
[----:B------:R-:W-:Y:S05]  /*3630*/  BSYNC B1 ;  /* 0x0000000000017941 */ /* 0x000fea0003800000 */
.L_x_41:
[----:B-----5:R-:W-:Y:S01]  /*3640*/  LOP3.LUT R7, R7, 0xff, RZ, 0xc0, !PT ;  /* 0x000000ff07077812 */ /* 0x020fe200078ec0ff */
[----:B------:R-:W-:Y:S01]  /*3650*/  BSSY B1, `(.L_x_43) ;  /* 0x0000013000017945 */ /* 0x000fe20003800000 */
[----:B-1----:R-:W-:Y:S02]  /*3660*/  IADD3 R33, P1, R35, 0x8, RZ ;  /* 0x0000000823217810 */ /* 0x002fe40007f3e0ff */
[----:B------:R-:W-:-:S03]  /*3670*/  F2FP.F16.E4M3.UNPACK_B R7, R7 ;  /* 0x00000007ff07723e */ /* 0x000fc600020006ff */
[----:B------:R-:W-:Y:S01]  /*3680*/  IMAD.X R27, RZ, RZ, R27, P1 ;  /* 0x000000ffff1b7224 */ /* 0x000fe200008e061b */
[----:B------:R-:W-:Y:S01]  /*3690*/  ISETP.GE.AND P1, PT, R36, 0x9, PT ;  /* 0x000000092400780c */ /* 0x000fe20003f26270 */
[----:B------:R-:W-:Y:S02]  /*36a0*/  HADD2.F32 R26, -RZ, R7.H0_H0 ;  /* 0x20000007ff1a7230 */ /* 0x000fe40000004100 */
[----:B------:R-:W-:Y:S01]  /*36b0*/  IMAD.WIDE.U32 R30, R33, UR6, R30 ;  /* 0x00000006211e7c25 */ /* 0x000fe2000f8e001e */
[----:B------:R-:W-:-:S03]  /*36c0*/  ISETP.LT.OR P5, PT, R29, 0x1, !P1 ;  /* 0x000000011d00780c */ /* 0x000fc60004fa1670 */
[----:B------:R-:W-:Y:S01]  /*36d0*/  FMUL R7, R26, R9 ;  /* 0x000000091a077220 */ /* 0x000fe20000400000 */
[----:B------:R-:W-:-:S03]  /*36e0*/  IMAD R26, R27, UR6, RZ ;  /* 0x000000061b1a7c24 */ /* 0x000fc6000f8e02ff */
[----:B------:R-:W-:Y:S01]  /*36f0*/  FFMA R7, R138, R8, R7 ;  /* 0x000000088a077223 */ /* 0x000fe20000000007 */
[----:B------:R-:W-:Y:S01]  /*3700*/  IMAD R33, R33, UR7, R26 ;  /* 0x0000000721217c24 */ /* 0x000fe2000f8e021a */
[----:B------:R-:W-:-:S03]  /*3710*/  IADD3 R26, P4, R30, UR10, RZ ;  /* 0x0000000a1e1a7c10 */ /* 0x000fc6000ff9e0ff */
[----:B------:R-:W-:Y:S02]  /*3720*/  F2FP.SATFINITE.E4M3.F32.PACK_AB_MERGE_C R35, RZ, R7, RZ ;  /* 0x00000007ff23723e */ /* 0x000fe400048070ff */
[----:B------:R-:W-:Y:S02]  /*3730*/  IADD3.X R27, R31, UR11, R33, P4, !PT ;  /* 0x0000000b1f1b7c10 */ /* 0x000fe4000a7fe421 */
[----:B------:R-:W-:Y:S01]  /*3740*/  PRMT R7, RZ, 0x7610, R7 ;  /* 0x00007610ff077816 */ /* 0x000fe20000000007 */
[----:B------:R1:W-:Y:S01]  /*3750*/  @!P3 STG.E.U8 desc[UR16][R12.64+0x1], R35 ;  /* 0x000001230c00b986 */ /* 0x0003e2000c101110 */
[----:B------:R-:W-:Y:S05]  /*3760*/  @P5 BRA `(.L_x_44) ;  /* 0x0000000000045947 */ /* 0x000fea0003800000 */
[----:B------:R3:W5:Y:S02]  /*3770*/  LDG.E.U8 R7, desc[UR16][R26.64] ;  /* 0x000000101a077981 */ /* 0x000764000c1e1100 */
.L_x_44:
[----:B------:R-:W-:Y:S05]  /*3780*/  BSYNC B1 ;  /* 0x0000000000017941 */ /* 0x000fea0003800000 */
.L_x_43:
[----:B-----5:R-:W-:Y:S01]  /*3790*/  LOP3.LUT R7, R7, 0xff, RZ, 0xc0, !PT ;  /* 0x000000ff07077812 */ /* 0x020fe200078ec0ff */
[----:B------:R-:W-:Y:S01]  /*37a0*/  BSSY B1, `(.L_x_45) ;  /* 0x000000b000017945 */ /* 0x000fe20003800000 */
[----:B------:R-:W-:Y:S02]  /*37b0*/  ISETP.LT.OR P3, PT, R29, 0x2, !P1 ;  /* 0x000000021d00780c */ /* 0x000fe40004f61670 */
[----:B------:R-:W-:-:S05]  /*37c0*/  F2FP.F16.E4M3.UNPACK_B R7, R7 ;  /* 0x00000007ff07723e */ /* 0x000fca00020006ff */
[----:B------:R-:W-:Y:S01]  /*37d0*/  HADD2.F32 R30, -RZ, R7.H0_H0 ;  /* 0x20000007ff1e7230 */ /* 0x000fe20000004100 */
[----:B------:R-:W-:-:S04]  /*37e0*/  PRMT R7, RZ, 0x7610, R7 ;  /* 0x00007610ff077816 */ /* 0x000fc80000000007 */
[----:B------:R-:W-:-:S04]  /*37f0*/  FMUL R30, R30, R9 ;  /* 0x000000091e1e7220 */ /* 0x000fc80000400000 */
[----:B------:R-:W-:-:S05]  /*3800*/  FFMA R30, R141, R8, R30 ;  /* 0x000000088d1e7223 */ /* 0x000fca000000001e */
[----:B------:R-:W-:-:S05]  /*3810*/  F2FP.SATFINITE.E4M3.F32.PACK_AB_MERGE_C R31, RZ, R30, RZ ;  /* 0x0000001eff1f723e */ /* 0x000fca00048070ff */
[----:B------:R4:W-:Y:S01]  /*3820*/  @!P5 STG.E.U8 desc[UR16][R10.64], R31 ;  /* 0x0000001f0a00d986 */ /* 0x0009e2000c101110 */
[----:B------:R-:W-:Y:S05]  /*3830*/  @P3 BRA `(.L_x_46) ;  /* 0x0000000000043947 */ /* 0x000fea0003800000 */
[----:B------:R0:W5:Y:S02]  /*3840*/  LDG.E.U8 R7, desc[UR16][R26.64+0x1] ;  /* 0x000001101a077981 */ /* 0x000164000c1e1100 */
.L_x_46:
[----:B------:R-:W-:Y:S05]  /*3850*/  BSYNC B1 ;  /* 0x0000000000017941 */ /* 0x000fea0003800000 */
.L_x_45:
[----:B-----5:R-:W-:Y:S01]  /*3860*/  LOP3.LUT R7, R7, 0xff, RZ, 0xc0, !PT ;  /* 0x000000ff07077812 */ /* 0x020fe200078ec0ff */
[----:B------:R-:W-:Y:S01]  /*3870*/  BSSY B1, `(.L_x_47) ;  /* 0x000000b000017945 */ /* 0x000fe20003800000 */
[----:B------:R-:W-:Y:S02]  /*3880*/  ISETP.LT.OR P4, PT, R29, 0x9, !P0 ;  /* 0x000000091d00780c */ /* 0x000fe40004781670 */
[----:B------:R-:W-:-:S05]  /*3890*/  F2FP.F16.E4M3.UNPACK_B R7, R7 ;  /* 0x00000007ff07723e */ /* 0x000fca00020006ff */
[----:B------:R-:W-:-:S05]  /*38a0*/  HADD2.F32 R30, -RZ, R7.H0_H0 ;  /* 0x20000007ff1e7230 */ /* 0x000fca0000004100 */
[----:B------:R-:W-:-:S04]  /*38b0*/  FMUL R7, R30, R9 ;  /* 0x000000091e077220 */ /* 0x000fc80000400000 */
[----:B------:R-:W-:-:S05]  /*38c0*/  FFMA R7, R136, R8, R7 ;  /* 0x0000000888077223 */ /* 0x000fca0000000007 */
[----:B----4-:R-:W-:Y:S02]  /*38d0*/  F2FP.SATFINITE.E4M3.F32.PACK_AB_MERGE_C R31, RZ, R7, RZ ;  /* 0x00000007ff1f723e */ /* 0x010fe400048070ff */
[----:B------:R-:W-:-:S03]  /*38e0*/  PRMT R7, RZ, 0x7610, R7 ;  /* 0x00007610ff077816 */ /* 0x000fc60000000007 */
[----:B------:R4:W-:Y:S01]  /*38f0*/  @!P3 STG.E.U8 desc[UR16][R10.64+0x1], R31 ;  /* 0x0000011f0a00b986 */ /* 0x0009e2000c101110 */
[----:B------:R-:W-:Y:S05]  /*3900*/  @P4 BRA `(.L_x_48) ;  /* 0x0000000000044947 */ /* 0x000fea0003800000 */
[----:B------:R0:W5:Y:S02]  /*3910*/  LDG.E.U8 R7, desc[UR16][R24.64+0x8] ;  /* 0x0000081018077981 */ /* 0x000164000c1e1100 */
.L_x_48:
[----:B------:R-:W-:Y:S05]  /*3920*/  BSYNC B1 ;  /* 0x0000000000017941 */ /* 0x000fea0003800000 */
.L_x_47:
        /* <DEDUP_REMOVED lines=8> */
[----:B----4-:R-:W-:-:S05]  /*39b0*/  F2FP.SATFINITE.E4M3.F32.PACK_AB_MERGE_C R31, RZ, R30, RZ ;  /* 0x0000001eff1f723e */ /* 0x010fca00048070ff */
[----:B------:R4:W-:Y:S01]  /*39c0*/  @!P4 STG.E.U8 desc[UR16][R12.64+0x8], R31 ;  /* 0x0000081f0c00c986 */ /* 0x0009e2000c101110 */
[----:B------:R-:W-:Y:S05]  /*39d0*/  @P3 BRA `(.L_x_50) ;  /* 0x0000000000043947 */ /* 0x000fea0003800000 */
[----:B------:R0:W5:Y:S02]  /*39e0*/  LDG.E.U8 R7, desc[UR16][R24.64+0x9] ;  /* 0x0000091018077981 */ /* 0x000164000c1e1100 */
.L_x_50:
[----:B------:R-:W-:Y:S05]  /*39f0*/  BSYNC B1 ;  /* 0x0000000000017941 */ /* 0x000fea0003800000 */
.L_x_49:
        /* <DEDUP_REMOVED lines=12> */
.L_x_52:
[----:B------:R-:W-:Y:S05]  /*3ac0*/  BSYNC B1 ;  /* 0x0000000000017941 */ /* 0x000fea0003800000 */
.L_x_51:
        /* <DEDUP_REMOVED lines=12> */
.L_x_54:
[----:B------:R-:W-:Y:S05]  /*3b90*/  BSYNC B1 ;  /* 0x0000000000017941 */ /* 0x000fea0003800000 */
.L_x_53:
        /* <DEDUP_REMOVED lines=12> */
.L_x_56:
[----:B------:R-:W-:Y:S05]  /*3c60*/  BSYNC B1 ;  /* 0x0000000000017941 */ /* 0x000fea0003800000 */
.L_x_55:
        /* <DEDUP_REMOVED lines=12> */
.L_x_58:
[----:B------:R-:W-:Y:S05]  /*3d30*/  BSYNC B1 ;  /* 0x0000000000017941 */ /* 0x000fea0003800000 */
.L_x_57:
        /* <DEDUP_REMOVED lines=12> */
.L_x_60:
[----:B------:R-:W-:Y:S05]  /*3e00*/  BSYNC B1 ;  /* 0x0000000000017941 */ /* 0x000fea0003800000 */
.L_x_59:
        /* <DEDUP_REMOVED lines=12> */
.L_x_62:
[----:B------:R-:W-:Y:S05]  /*3ed0*/  BSYNC B1 ;  /* 0x0000000000017941 */ /* 0x000fea0003800000 */
.L_x_61:
        /* <DEDUP_REMOVED lines=12> */
.L_x_64:
[----:B------:R-:W-:Y:S05]  /*3fa0*/  BSYNC B1 ;  /* 0x0000000000017941 */ /* 0x000fea0003800000 */
.L_x_63:
        /* <DEDUP_REMOVED lines=12> */
.L_x_66:
[----:B------:R-:W-:Y:S05]  /*4070*/  BSYNC B1 ;  /* 0x0000000000017941 */ /* 0x000fea0003800000 */
.L_x_65:
        /* <DEDUP_REMOVED lines=12> */
.L_x_68:
[----:B------:R-:W-:Y:S05]  /*4140*/  BSYNC B1 ;  /* 0x0000000000017941 */ /* 0x000fea0003800000 */
.L_x_67:
        /* <DEDUP_REMOVED lines=12> */
.L_x_70:
[----:B------:R-:W-:Y:S05]  /*4210*/  BSYNC B1 ;  /* 0x0000000000017941 */ /* 0x000fea0003800000 */
.L_x_69:
        /* <DEDUP_REMOVED lines=12> */
.L_x_72:
[----:B------:R-:W-:Y:S05]  /*42e0*/  BSYNC B1 ;  /* 0x0000000000017941 */ /* 0x000fea0003800000 */
.L_x_71:
        /* <DEDUP_REMOVED lines=12> */
.L_x_74:
[----:B------:R-:W-:Y:S05]  /*43b0*/  BSYNC B1 ;  /* 0x0000000000017941 */ /* 0x000fea0003800000 */
.L_x_73:
        /* <DEDUP_REMOVED lines=12> */
.L_x_76:
[----:B------:R-:W-:Y:S05]  /*4480*/  BSYNC B1 ;  /* 0x0000000000017941 */ /* 0x000fea0003800000 */
.L_x_75:
        /* <DEDUP_REMOVED lines=12> */
.L_x_78:
[----:B------:R-:W-:Y:S05]  /*4550*/  BSYNC B1 ;  /* 0x0000000000017941 */ /* 0x000fea0003800000 */
.L_x_77:
        /* <DEDUP_REMOVED lines=12> */
.L_x_80:
[----:B------:R-:W-:Y:S05]  /*4620*/  BSYNC B1 ;  /* 0x0000000000017941 */ /* 0x000fea0003800000 */
.L_x_79:
        /* <DEDUP_REMOVED lines=12> */
.L_x_82:
[----:B------:R-:W-:Y:S05]  /*46f0*/  BSYNC B1 ;  /* 0x0000000000017941 */ /* 0x000fea0003800000 */
.L_x_81:
        /* <DEDUP_REMOVED lines=12> */
.L_x_84:
[----:B------:R-:W-:Y:S05]  /*47c0*/  BSYNC B1 ;  /* 0x0000000000017941 */ /* 0x000fea0003800000 */
.L_x_83:
        /* <DEDUP_REMOVED lines=12> */
.L_x_86:
[----:B------:R-:W-:Y:S05]  /*4890*/  BSYNC B1 ;  /* 0x0000000000017941 */ /* 0x000fea0003800000 */
.L_x_85:
        /* <DEDUP_REMOVED lines=12> */
.L_x_88:
[----:B------:R-:W-:Y:S05]  /*4960*/  BSYNC B1 ;  /* 0x0000000000017941 */ /* 0x000fea0003800000 */
.L_x_87:
        /* <DEDUP_REMOVED lines=12> */
.L_x_90:
[----:B------:R-:W-:Y:S05]  /*4a30*/  BSYNC B1 ;  /* 0x0000000000017941 */ /* 0x000fea0003800000 */
.L_x_89:
        /* <DEDUP_REMOVED lines=12> */
.L_x_92:
[----:B------:R-:W-:Y:S05]  /*4b00*/  BSYNC B1 ;  /* 0x0000000000017941 */ /* 0x000fea0003800000 */
.L_x_91:
        /* <DEDUP_REMOVED lines=12> */
.L_x_94:
[----:B------:R-:W-:Y:S05]  /*4bd0*/  BSYNC B1 ;  /* 0x0000000000017941 */ /* 0x000fea0003800000 */
.L_x_93:
        /* <DEDUP_REMOVED lines=12> */
.L_x_96:
[----:B------:R-:W-:Y:S05]  /*4ca0*/  BSYNC B1 ;  /* 0x0000000000017941 */ /* 0x000fea0003800000 */
.L_x_95:
        /* <DEDUP_REMOVED lines=12> */
.L_x_98:
[----:B------:R-:W-:Y:S05]  /*4d70*/  BSYNC B1 ;  /* 0x0000000000017941 */ /* 0x000fea0003800000 */
.L_x_97:
        /* <DEDUP_REMOVED lines=12> */
.L_x_100:
[----:B------:R-:W-:Y:S05]  /*4e40*/  BSYNC B1 ;  /* 0x0000000000017941 */ /* 0x000fea0003800000 */
.L_x_99:
        /* <DEDUP_REMOVED lines=12> */
.L_x_102:
[----:B------:R-:W-:Y:S05]  /*4f10*/  BSYNC B1 ;  /* 0x0000000000017941 */ /* 0x000fea0003800000 */
.L_x_101:
        /* <DEDUP_REMOVED lines=12> */
.L_x_104:
[----:B------:R-:W-:Y:S05]  /*4fe0*/  BSYNC B1 ;  /* 0x0000000000017941 */ /* 0x000fea0003800000 */
.L_x_103:
        /* <DEDUP_REMOVED lines=12> */
.L_x_106:
[----:B------:R-:W-:Y:S05]  /*50b0*/  BSYNC B1 ;  /* 0x0000000000017941 */ /* 0x000fea0003800000 */
.L_x_105:
        /* <DEDUP_REMOVED lines=12> */
.L_x_108:
[----:B------:R-:W-:Y:S05]  /*5180*/  BSYNC B1 ;  /* 0x0000000000017941 */ /* 0x000fea0003800000 */
.L_x_107:
        /* <DEDUP_REMOVED lines=12> */
.L_x_110:
[----:B------:R-:W-:Y:S05]  /*5250*/  BSYNC B1 ;  /* 0x0000000000017941 */ /* 0x000fea0003800000 */
.L_x_109:
        /* <DEDUP_REMOVED lines=12> */
.L_x_112:
[----:B------:R-:W-:Y:S05]  /*5320*/  BSYNC B1 ;  /* 0x0000000000017941 */ /* 0x000fea0003800000 */
.L_x_111:
        /* <DEDUP_REMOVED lines=12> */
.L_x_114:
[----:B------:R-:W-:Y:S05]  /*53f0*/  BSYNC B1 ;  /* 0x0000000000017941 */ /* 0x000fea0003800000 */
.L_x_113:
        /* <DEDUP_REMOVED lines=12> */
.L_x_116:
[----:B------:R-:W-:Y:S05]  /*54c0*/  BSYNC B1 ;  /* 0x0000000000017941 */ /* 0x000fea0003800000 */
.L_x_115:
        /* <DEDUP_REMOVED lines=12> */
.L_x_118:
[----:B------:R-:W-:Y:S05]  /*5590*/  BSYNC B1 ;  /* 0x0000000000017941 */ /* 0x000fea0003800000 */
.L_x_117:
        /* <DEDUP_REMOVED lines=12> */
.L_x_120:
[----:B------:R-:W-:Y:S05]  /*5660*/  BSYNC B1 ;  /* 0x0000000000017941 */ /* 0x000fea0003800000 */
.L_x_119:
        /* <DEDUP_REMOVED lines=12> */
.L_x_122:
[----:B------:R-:W-:Y:S05]  /*5730*/  BSYNC B1 ;  /* 0x0000000000017941 */ /* 0x000fea0003800000 */
.L_x_121:
        /* <DEDUP_REMOVED lines=12> */
.L_x_124:
[----:B------:R-:W-:Y:S05]  /*5800*/  BSYNC B1 ;  /* 0x0000000000017941 */ /* 0x000fea0003800000 */
.L_x_123:
        /* <DEDUP_REMOVED lines=12> */
.L_x_126:
[----:B------:R-:W-:Y:S05]  /*58d0*/  BSYNC B1 ;  /* 0x0000000000017941 */ /* 0x000fea0003800000 */
.L_x_125:
        /* <DEDUP_REMOVED lines=12> */
.L_x_128:
[----:B------:R-:W-:Y:S05]  /*59a0*/  BSYNC B1 ;  /* 0x0000000000017941 */ /* 0x000fea0003800000 */
.L_x_127:
        /* <DEDUP_REMOVED lines=12> */
.L_x_130:
[----:B------:R-:W-:Y:S05]  /*5a70*/  BSYNC B1 ;  /* 0x0000000000017941 */ /* 0x000fea0003800000 */
.L_x_129:
        /* <DEDUP_REMOVED lines=12> */
.L_x_132:
[----:B------:R-:W-:Y:S05]  /*5b40*/  BSYNC B1 ;  /* 0x0000000000017941 */ /* 0x000fea0003800000 */
.L_x_131:
        /* <DEDUP_REMOVED lines=12> */
.L_x_134:
[----:B------:R-:W-:Y:S05]  /*5c10*/  BSYNC B1 ;  /* 0x0000000000017941 */ /* 0x000fea0003800000 */
.L_x_133:
        /* <DEDUP_REMOVED lines=12> */
.L_x_136:
[----:B------:R-:W-:Y:S05]  /*5ce0*/  BSYNC B1 ;  /* 0x0000000000017941 */ /* 0x000fea0003800000 */
.L_x_135:
        /* <DEDUP_REMOVED lines=12> */
.L_x_138:
[----:B------:R-:W-:Y:S05]  /*5db0*/  BSYNC B1 ;  /* 0x0000000000017941 */ /* 0x000fea0003800000 */
.L_x_137:
        /* <DEDUP_REMOVED lines=12> */
.L_x_140:
[----:B------:R-:W-:Y:S05]  /*5e80*/  BSYNC B1 ;  /* 0x0000000000017941 */ /* 0x000fea0003800000 */
.L_x_139:
        /* <DEDUP_REMOVED lines=12> */
.L_x_142:
[----:B------:R-:W-:Y:S05]  /*5f50*/  BSYNC B1 ;  /* 0x0000000000017941 */ /* 0x000fea0003800000 */
.L_x_141:
        /* <DEDUP_REMOVED lines=12> */
.L_x_144:
[----:B------:R-:W-:Y:S05]  /*6020*/  BSYNC B1 ;  /* 0x0000000000017941 */ /* 0x000fea0003800000 */
.L_x_143:
        /* <DEDUP_REMOVED lines=12> */
.L_x_146:
[----:B------:R-:W-:Y:S05]  /*60f0*/  BSYNC B1 ;  /* 0x0000000000017941 */ /* 0x000fea0003800000 */
.L_x_145:
        /* <DEDUP_REMOVED lines=12> */
.L_x_148:
[----:B------:R-:W-:Y:S05]  /*61c0*/  BSYNC B1 ;  /* 0x0000000000017941 */ /* 0x000fea0003800000 */
.L_x_147:
        /* <DEDUP_REMOVED lines=12> */
.L_x_150:
[----:B------:R-:W-:Y:S05]  /*6290*/  BSYNC B1 ;  /* 0x0000000000017941 */ /* 0x000fea0003800000 */
.L_x_149:
        /* <DEDUP_REMOVED lines=12> */
.L_x_152:
[----:B------:R-:W-:Y:S05]  /*6360*/  BSYNC B1 ;  /* 0x0000000000017941 */ /* 0x000fea0003800000 */
.L_x_151:
        /* <DEDUP_REMOVED lines=12> */
.L_x_154:
[----:B------:R-:W-:Y:S05]  /*6430*/  BSYNC B1 ;  /* 0x0000000000017941 */ /* 0x000fea0003800000 */
.L_x_153:
        /* <DEDUP_REMOVED lines=12> */
.L_x_156:
[----:B------:R-:W-:Y:S05]  /*6500*/  BSYNC B1 ;  /* 0x0000000000017941 */ /* 0x000fea0003800000 */
.L_x_155:
        /* <DEDUP_REMOVED lines=8> */
[----:B0-----:R-:W-:-:S05]  /*6590*/  F2FP.SATFINITE.E4M3.F32.PACK_AB_MERGE_C R19, RZ, R20, RZ ;  /* 0x00000014ff13723e */ /* 0x001fca00048070ff */
[----:B------:R0:W-:Y:S01]  /*65a0*/  @!P4 STG.E.U8 desc[UR16][R10.64+0x70], R19 ;  /* 0x000070130a00c986 */ /* 0x0001e2000c101110 */
[----:B------:R-:W-:Y:S05]  /*65b0*/  @P3 BRA `(.L_x_158) ;  /* 0x0000000000043947 */ /* 0x000fea0003800000 */
[----:B------:R0:W5:Y:S02]  /*65c0*/  LDG.E.U8 R7, desc[UR16][R26.64+0x71] ;  /* 0x000071101a077981 */ /* 0x000164000c1e1100 */
.L_x_158:
[----:B------:R-:W-:Y:S05]  /*65d0*/  BSYNC B1 ;  /* 0x0000000000017941 */ /* 0x000fea0003800000 */
.L_x_157:
[----:B-----5:R-:W-:Y:S01]  /*65e0*/  LOP3.LUT R7, R7, 0xff, RZ, 0xc0, !PT ;  /* 0x000000ff07077812 */ /* 0x020fe200078ec0ff */
[----:B------:R-:W-:Y:S01]  /*65f0*/  BSSY B1, `(.L_x_159) ;  /* 0x000000b000017945 */ /* 0x000fe20003800000 */
[----:B------:R-:W-:Y:S02]  /*6600*/  ISETP.LT.OR P4, PT, R29, 0x79, !P0 ;  /* 0x000000791d00780c */ /* 0x000fe40004781670 */
[----:B------:R-:W-:-:S05]  /*6610*/  F2FP.F16.E4M3.UNPACK_B R7, R7 ;  /* 0x00000007ff07723e */ /* 0x000fca00020006ff */
[----:B------:R-:W-:-:S05]  /*6620*/  HADD2.F32 R20, -RZ, R7.H0_H0 ;  /* 0x20000007ff147230 */ /* 0x000fca0000004100 */
[----:B------:R-:W-:-:S04]  /*6630*/  FMUL R7, R20, R9 ;  /* 0x0000000914077220 */ /* 0x000fc80000400000 */
[----:B------:R-:W-:-:S05]  /*6640*/  FFMA R7, R18, R8, R7 ;  /* 0x0000000812077223 */ /* 0x000fca0000000007 */
[----:B0-----:R-:W-:Y:S02]  /*6650*/  F2FP.SATFINITE.E4M3.F32.PACK_AB_MERGE_C R19, RZ, R7, RZ ;  /* 0x00000007ff13723e */ /* 0x001fe400048070ff */
[----:B------:R-:W-:-:S03]  /*6660*/  PRMT R7, RZ, 0x7610, R7 ;  /* 0x00007610ff077816 */ /* 0x000fc60000000007 */
[----:B------:R0:W-:Y:S01]  /*6670*/  @!P3 STG.E.U8 desc[UR16][R10.64+0x71], R19 ;  /* 0x000071130a00b986 */ /* 0x0001e2000c101110 */
[----:B------:R-:W-:Y:S05]  /*6680*/  @P4 BRA `(.L_x_160) ;  /* 0x0000000000044947 */ /* 0x000fea0003800000 */
[----:B------:R0:W5:Y:S02]  /*6690*/  LDG.E.U8 R7, desc[UR16][R24.64+0x78] ;  /* 0x0000781018077981 */ /* 0x000164000c1e1100 */
.L_x_160:
[----:B------:R-:W-:Y:S05]  /*66a0*/  BSYNC B1 ;  /* 0x0000000000017941 */ /* 0x000fea0003800000 */
.L_x_159:
        /* <DEDUP_REMOVED lines=12> */
.L_x_162:
[----:B------:R-:W-:Y:S05]  /*6770*/  BSYNC B1 ;  /* 0x0000000000017941 */ /* 0x000fea0003800000 */
.L_x_161:
        /* <DEDUP_REMOVED lines=12> */
.L_x_164:
[----:B------:R-:W-:Y:S05]  /*6840*/  BSYNC B1 ;  /* 0x0000000000017941 */ /* 0x000fea0003800000 */
.L_x_163:
[----:B-----5:R-:W-:Y:S01]  /*6850*/  LOP3.LUT R7, R7, 0xff, RZ, 0xc0, !PT ;  /* 0x000000ff07077812 */ /* 0x020fe200078ec0ff */
[----:B------:R-:W-:Y:S01]  /*6860*/  BSSY B1, `(.L_x_165) ;  /* 0x000000b000017945 */ /* 0x000fe20003800000 */
[----:B------:R-:W-:Y:S02]  /*6870*/  ISETP.LT.OR P1, PT, R29, 0x7a, !P1 ;  /* 0x0000007a1d00780c */ /* 0x000fe40004f21670 */
[----:B------:R-:W-:-:S05]  /*6880*/  F2FP.F16.E4M3.UNPACK_B R7, R7 ;  /* 0x00000007ff07723e */ /* 0x000fca00020006ff */
[----:B01----:R-:W-:Y:S01]  /*6890*/  HADD2.F32 R12, -RZ, R7.H0_H0 ;  /* 0x20000007ff0c7230 */ /* 0x003fe20000004100 */
[----:B------:R-:W-:-:S04]  /*68a0*/  PRMT R7, RZ, 0x7610, R7 ;  /* 0x00007610ff077816 */ /* 0x000fc80000000007 */
[----:B------:R-:W-:-:S04]  /*68b0*/  FMUL R12, R12, R9 ;  /* 0x000000090c0c7220 */ /* 0x000fc80000400000 */
[----:B------:R-:W-:-:S05]  /*68c0*/  FFMA R12, R17, R8, R12 ;  /* 0x00000008110c7223 */ /* 0x000fca000000000c */
[----:B------:R-:W-:-:S05]  /*68d0*/  F2FP.SATFINITE.E4M3.F32.PACK_AB_MERGE_C R13, RZ, R12, RZ ;  /* 0x0000000cff0d723e */ /* 0x000fca00048070ff */
[----:B------:R0:W-:Y:S01]  /*68e0*/  @!P3 STG.E.U8 desc[UR16][R10.64+0x78], R13 ;  /* 0x0000780d0a00b986 */ /* 0x0001e2000c101110 */
[----:B------:R-:W-:Y:S05]  /*68f0*/  @P1 BRA `(.L_x_166) ;  /* 0x0000000000041947 */ /* 0x000fea0003800000 */
[----:B------:R1:W5:Y:S02]  /*6900*/  LDG.E.U8 R7, desc[UR16][R26.64+0x79] ;  /* 0x000079101a077981 */ /* 0x000364000c1e1100 */
.L_x_166:
[----:B------:R-:W-:Y:S05]  /*6910*/  BSYNC B1 ;  /* 0x0000000000017941 */ /* 0x000fea0003800000 */
.L_x_165:
[----:B------:R-:W-:Y:S05]  /*6920*/  @P1 BRA `(.L_x_167) ;  /* 0x0000001000281947 */ /* 0x000fea0003800000 */
[----:B-----5:R-:W-:-:S04]  /*6930*/  LOP3.LUT R7, R7, 0xff, RZ, 0xc0, !PT ;  /* 0x000000ff07077812 */ /* 0x020fc800078ec0ff */
[----:B------:R-:W-:-:S05]  /*6940*/  F2FP.F16.E4M3.UNPACK_B R7, R7 ;  /* 0x00000007ff07723e */ /* 0x000fca00020006ff */
[----:B------:R-:W-:-:S05]  /*6950*/  HADD2.F32 R12, -RZ, R7.H0_H0 ;  /* 0x20000007ff0c7230 */ /* 0x000fca0000004100 */
[----:B------:R-:W-:-:S04]  /*6960*/  FMUL R7, R12, R9 ;  /* 0x000000090c077220 */ /* 0x000fc80000400000 */
[----:B------:R-:W-:-:S05]  /*6970*/  FFMA R7, R16, R8, R7 ;  /* 0x0000000810077223 */ /* 0x000fca0000000007 */
[----:B------:R-:W-:-:S05]  /*6980*/  F2FP.SATFINITE.E4M3.F32.PACK_AB_MERGE_C R7, RZ, R7, RZ ;  /* 0x00000007ff07723e */ /* 0x000fca00048070ff */
[----:B------:R0:W-:Y:S01]  /*6990*/  STG.E.U8 desc[UR16][R10.64+0x79], R7 ;  /* 0x000079070a007986 */ /* 0x0001e2000c101110 */
[----:B------:R-:W-:Y:S05]  /*69a0*/  BRA `(.L_x_167) ;  /* 0x0000001000087947 */ /* 0x000fea0003800000 */
.L_x_38:
[----:B------:R-:W-:Y:S01]  /*69b0*/  ISETP.GE.AND P1, PT, R36, 0x1, PT ;  /* 0x000000012400780c */ /* 0x000fe20003f26270 */
[-C--:B--2---:R-:W-:Y:S01]  /*69c0*/  FMUL R143, R143, R8.reuse ;  /* 0x000000088f8f7220 */ /* 0x084fe20000400000 */
[-C--:B------:R-:W-:Y:S01]  /*69d0*/  FMUL R138, R138, R8.reuse ;  /* 0x000000088a8a7220 */ /* 0x080fe20000400000 */
[----:B------:R-:W-:Y:S01]  /*69e0*/  ISETP.GE.AND P0, PT, R36, 0x9, PT ;  /* 0x000000092400780c */ /* 0x000fe20003f06270 */
[-C--:B------:R-:W-:Y:S01]  /*69f0*/  FMUL R141, R141, R8.reuse ;  /* 0x000000088d8d7220 */ /* 0x080fe20000400000 */
[C---:B------:R-:W-:Y:S01]  /*6a00*/  ISETP.LT.OR P4, PT, R29.reuse, 0x1, !P1 ;  /* 0x000000011d00780c */ /* 0x040fe20004f81670 */
[-C--:B------:R-:W-:Y:S01]  /*6a10*/  FMUL R136, R136, R8.reuse ;  /* 0x0000000888887220 */ /* 0x080fe20000400000 */
[----:B------:R-:W-:Y:S01]  /*6a20*/  ISETP.LT.OR P5, PT, R29, 0x2, !P1 ;  /* 0x000000021d00780c */ /* 0x000fe20004fa1670 */
[-C--:B------:R-:W-:Y:S01]  /*6a30*/  FMUL R139, R139, R8.reuse ;  /* 0x000000088b8b7220 */ /* 0x080fe20000400000 */
[----:B------:R-:W-:Y:S01]  /*6a40*/  F2FP.SATFINITE.E4M3.F32.PACK_AB_MERGE_C R143, RZ, R143, RZ ;  /* 0x0000008fff8f723e */ /* 0x000fe200048070ff */
[----:B------:R-:W-:Y:S01]  /*6a50*/  FMUL R134, R134, R8 ;  /* 0x0000000886867220 */ /* 0x000fe20000400000 */
[----:B------:R-:W-:Y:S01]  /*6a60*/  F2FP.SATFINITE.E4M3.F32.PACK_AB_MERGE_C R7, RZ, R138, RZ ;  /* 0x0000008aff07723e */ /* 0x000fe200048070ff */
[-C--:B------:R-:W-:Y:S01]  /*6a70*/  FMUL R137, R137, R8.reuse ;  /* 0x0000000889897220 */ /* 0x080fe20000400000 */
[C---:B------:R-:W-:Y:S01]  /*6a80*/  ISETP.LT.OR P3, PT, R29.reuse, 0x1, !P0 ;  /* 0x000000011d00780c */ /* 0x040fe20004761670 */
[-C--:B------:R-:W-:Y:S01]  /*6a90*/  FMUL R132, R132, R8.reuse ;  /* 0x0000000884847220 */ /* 0x080fe20000400000 */
[----:B------:R-:W-:Y:S01]  /*6aa0*/  ISETP.LT.OR P6, PT, R29, 0xa, !P1 ;  /* 0x0000000a1d00780c */ /* 0x000fe20004fc1670 */
[-C--:B------:R-:W-:Y:S01]  /*6ab0*/  FMUL R135, R135, R8.reuse ;  /* 0x0000000887877220 */ /* 0x080fe20000400000 */
[----:B------:R-:W-:Y:S01]  /*6ac0*/  F2FP.SATFINITE.E4M3.F32.PACK_AB_MERGE_C R141, RZ, R141, RZ ;  /* 0x0000008dff8d723e */ /* 0x000fe200048070ff */
[----:B------:R-:W-:Y:S01]  /*6ad0*/  @!P4 STG.E.U8 desc[UR16][R12.64], R143 ;  /* 0x0000008f0c00c986 */ /* 0x000fe2000c101110 */
[C---:B------:R-:W-:Y:S01]  /*6ae0*/  ISETP.LT.OR P4, PT, R29.reuse, 0x2, !P0 ;  /* 0x000000021d00780c */ /* 0x040fe20004781670 */
[----:B------:R-:W-:Y:S01]  /*6af0*/  FMUL R130, R130, R8 ;  /* 0x0000000882827220 */ /* 0x000fe20000400000 */
[----:B------:R-:W-:Y:S01]  /*6b00*/  F2FP.SATFINITE.E4M3.F32.PACK_AB_MERGE_C R25, RZ, R136, RZ ;  /* 0x00000088ff19723e */ /* 0x000fe200048070ff */
[----:B------:R0:W-:Y:S01]  /*6b10*/  @!P5 STG.E.U8 desc[UR16][R12.64+0x1], R7 ;  /* 0x000001070c00d986 */ /* 0x0001e2000c101110 */
[----:B------:R-:W-:Y:S01]  /*6b20*/  ISETP.LT.OR P5, PT, R29, 0x9, !P1 ;  /* 0x000000091d00780c */ /* 0x000fe20004fa1670 */
[-C--:B------:R-:W-:Y:S01]  /*6b30*/  FMUL R133, R133, R8.reuse ;  /* 0x0000000885857220 */ /* 0x080fe20000400000 */
[----:B------:R-:W-:Y:S01]  /*6b40*/  F2FP.SATFINITE.E4M3.F32.PACK_AB_MERGE_C R139, RZ, R139, RZ ;  /* 0x0000008bff8b723e */ /* 0x000fe200048070ff */
[----:B------:R-:W-:Y:S01]  /*6b50*/  @!P3 STG.E.U8 desc[UR16][R10.64], R141 ;  /* 0x0000008d0a00b986 */ /* 0x000fe2000c101110 */
[----:B------:R-:W-:Y:S01]  /*6b60*/  ISETP.LT.OR P3, PT, R29, 0x9, !P0 ;  /* 0x000000091d00780c */ /* 0x000fe20004761670 */
[-C--:B------:R-:W-:Y:S01]  /*6b70*/  FMUL R128, R128, R8.reuse ;  /* 0x0000000880807220 */ /* 0x080fe20000400000 */
[----:B------:R-:W-:Y:S01]  /*6b80*/  F2FP.SATFINITE.E4M3.F32.PACK_AB_MERGE_C R137, RZ, R137, RZ ;  /* 0x00000089ff89723e */ /* 0x000fe200048070ff */
[-C--:B------:R-:W-:Y:S01]  /*6b90*/  FMUL R131, R131, R8.reuse ;  /* 0x0000000883837220 */ /* 0x080fe20000400000 */
[----:B------:R-:W-:Y:S01]  /*6ba0*/  F2FP.SATFINITE.E4M3.F32.PACK_AB_MERGE_C R135, RZ, R135, RZ ;  /* 0x00000087ff87723e */ /* 0x000fe200048070ff */
[----:B------:R1:W-:Y:S01]  /*6bb0*/  @!P4 STG.E.U8 desc[UR16][R10.64+0x1], R25 ;  /* 0x000001190a00c986 */ /* 0x0003e2000c101110 */
[C---:B------:R-:W-:Y:S01]  /*6bc0*/  ISETP.LT.OR P4, PT, R29.reuse, 0xa, !P0 ;  /* 0x0000000a1d00780c */ /* 0x040fe20004781670 */
[----:B------:R-:W-:Y:S01]  /*6bd0*/  FMUL R126, R126, R8 ;  /* 0x000000087e7e7220 */ /* 0x000fe20000400000 */
[----:B0-----:R-:W-:Y:S01]  /*6be0*/  F2FP.SATFINITE.E4M3.F32.PACK_AB_MERGE_C R7, RZ, R134, RZ ;  /* 0x00000086ff07723e */ /* 0x001fe200048070ff */
[----:B------:R-:W-:Y:S01]  /*6bf0*/  @!P5 STG.E.U8 desc[UR16][R12.64+0x8], R139 ;  /* 0x0000088b0c00d986 */ /* 0x000fe2000c101110 */
[----:B------:R-:W-:Y:S01]  /*6c00*/  ISETP.LT.OR P5, PT, R29, 0x11, !P1 ;  /* 0x000000111d00780c */ /* 0x000fe20004fa1670 */
[-C--:B------:R-:W-:Y:S01]  /*6c10*/  FMUL R129, R129, R8.reuse ;  /* 0x0000000881817220 */ /* 0x080fe20000400000 */
[----:B------:R-:W-:Y:S01]  /*6c20*/  F2FP.SATFINITE.E4M3.F32.PACK_AB_MERGE_C R133, RZ, R133, RZ ;  /* 0x00000085ff85723e */ /* 0x000fe200048070ff */
[----:B------:R0:W-:Y:S01]  /*6c30*/  @!P6 STG.E.U8 desc[UR16][R12.64+0x9], R7 ;  /* 0x000009070c00e986 */ /* 0x0001e2000c101110 */
[----:B------:R-:W-:Y:S01]  /*6c40*/  ISETP.LT.OR P6, PT, R29, 0x12, !P1 ;  /* 0x000000121d00780c */ /* 0x000fe20004fc1670 */
[----:B------:R-:W-:Y:S01]  /*6c50*/  FMUL R124, R124, R8 ;  /* 0x000000087c7c7220 */ /* 0x000fe20000400000 */
[----:B------:R-:W-:Y:S01]  /*6c60*/  F2FP.SATFINITE.E4M3.F32.PACK_AB_MERGE_C R131, RZ, R131, RZ ;  /* 0x00000083ff83723e */ /* 0x000fe200048070ff */
[----:B------:R-:W-:Y:S01]  /*6c70*/  @!P3 STG.E.U8 desc[UR16][R10.64+0x8], R137 ;  /* 0x000008890a00b986 */ /* 0x000fe2000c101110 */
[----:B-1----:R-:W-:Y:S01]  /*6c80*/  F2FP.SATFINITE.E4M3.F32.PACK_AB_MERGE_C R25, RZ, R132, RZ ;  /* 0x00000084ff19723e */ /* 0x002fe200048070ff */
[-C--:B------:R-:W-:Y:S01]  /*6c90*/  FMUL R127, R127, R8.reuse ;  /* 0x000000087f7f7220 */ /* 0x080fe20000400000 */
[C---:B------:R-:W-:Y:S01]  /*6ca0*/  ISETP.LT.OR P3, PT, R29.reuse, 0x11, !P0 ;  /* 0x000000111d00780c */ /* 0x040fe20004761670 */
[-C--:B------:R-:W-:Y:S01]  /*6cb0*/  FMUL R122, R122, R8.reuse ;  /* 0x000000087a7a7220 */ /* 0x080fe20000400000 */
[----:B------:R-:W-:Y:S01]  /*6cc0*/  F2FP.SATFINITE.E4M3.F32.PACK_AB_MERGE_C R129, RZ, R129, RZ ;  /* 0x00000081ff81723e */ /* 0x000fe200048070ff */
[----:B------:R1:W-:Y:S01]  /*6cd0*/  @!P4 STG.E.U8 desc[UR16][R10.64+0x9], R25 ;  /* 0x000009190a00c986 */ /* 0x0003e2000c101110 */
[----:B------:R-:W-:Y:S01]  /*6ce0*/  ISETP.LT.OR P4, PT, R29, 0x12, !P0 ;  /* 0x000000121d00780c */ /* 0x000fe20004781670 */
[----:B------:R-:W-:Y:S01]  /*6cf0*/  FMUL R125, R125, R8 ;  /* 0x000000087d7d7220 */ /* 0x000fe20000400000 */
[----:B0-----:R-:W-:Y:S01]  /*6d00*/  F2FP.SATFINITE.E4M3.F32.PACK_AB_MERGE_C R7, RZ, R130, RZ ;  /* 0x00000082ff07723e */ /* 0x001fe200048070ff */
[----:B------:R-:W-:Y:S01]  /*6d10*/  @!P5 STG.E.U8 desc[UR16][R12.64+0x10], R135 ;  /* 0x000010870c00d986 */ /* 0x000fe2000c101110 */
[C---:B------:R-:W-:Y:S01]  /*6d20*/  ISETP.LT.OR P5, PT, R29.reuse, 0x19, !P1 ;  /* 0x000000191d00780c */ /* 0x040fe20004fa1670 */
[-C--:B------:R-:W-:Y:S01]  /*6d30*/  FMUL R120, R120, R8.reuse ;  /* 0x0000000878787220 */ /* 0x080fe20000400000 */
[----:B------:R-:W-:Y:S01]  /*6d40*/  F2FP.SATFINITE.E4M3.F32.PACK_AB_MERGE_C R127, RZ, R127, RZ ;  /* 0x0000007fff7f723e */ /* 0x000fe200048070ff */
[----:B------:R0:W-:Y:S01]  /*6d50*/  @!P6 STG.E.U8 desc[UR16][R12.64+0x11], R7 ;  /* 0x000011070c00e986 */ /* 0x0001e2000c101110 */
[----:B------:R-:W-:Y:S01]  /*6d60*/  ISETP.LT.OR P6, PT, R29, 0x1a, !P1 ;  /* 0x0000001a1d00780c */ /* 0x000fe20004fc1670 */
[-C--:B------:R-:W-:Y:S01]  /*6d70*/  FMUL R123, R123, R8.reuse ;  /* 0x000000087b7b7220 */ /* 0x080fe20000400000 */
[----:B------:R-:W-:Y:S01]  /*6d80*/  FMUL R118, R118, R8 ;  /* 0x0000000876767220 */ /* 0x000fe20000400000 */
[----:B-1----:R-:W-:Y:S01]  /*6d90*/  F2FP.SATFINITE.E4M3.F32.PACK_AB_MERGE_C R25, RZ, R128, RZ ;  /* 0x00000080ff19723e */ /* 0x002fe200048070ff */
[----:B------:R-:W-:Y:S01]  /*6da0*/  @!P3 STG.E.U8 desc[UR16][R10.64+0x10], R133 ;  /* 0x000010850a00b986 */ /* 0x000fe2000c101110 */
[----:B------:R-:W-:Y:S01]  /*6db0*/  ISETP.LT.OR P3, PT, R29, 0x19, !P0 ;  /* 0x000000191d00780c */ /* 0x000fe20004761670 */
        /* <DEDUP_REMOVED lines=35> */
[----:B------:R-:W-:Y:S01]  /*6ff0*/  ISETP.LT.OR P3, PT, R29, 0x29, !P0 ;  /* 0x000000291d00780c */ /* 0x000fe20004761670 */
[-C--:B------:R-:W-:Y:S01]  /*7000*/  FMUL R111, R111, R8.reuse ;  /* 0x000000086f6f7220 */ /* 0x080fe20000400000 */
[-C--:B------:R-:W-:Y:S01]  /*7010*/  FMUL R106, R106, R8.reuse ;  /* 0x000000086a6a7220 */ /* 0x080fe20000400000 */
        /* <DEDUP_REMOVED lines=104> */
[----:B------:R-:W-:-:S02]  /*76a0*/  ISETP.LT.OR P3, PT, R29, 0x59, !P0 ;  /* 0x000000591d00780c */ /* 0x000fc40004761670 */
[----:B------:R-:W-:Y:S01]  /*76b0*/  F2FP.SATFINITE.E4M3.F32.PACK_AB_MERGE_C R21, RZ, R21, RZ ;  /* 0x00000015ff15723e */ /* 0x000fe200048070ff */
[----:B------:R1:W-:Y:S01]  /*76c0*/  @!P4 STG.E.U8 desc[UR16][R10.64+0x51], R25 ;  /* 0x000051190a00c986 */ /* 0x0003e2000c101110 */
[C---:B------:R-:W-:Y:S02]  /*76d0*/  ISETP.LT.OR P4, PT, R29.reuse, 0x5a, !P0 ;  /* 0x0000005a1d00780c */ /* 0x040fe40004781670 */
[----:B0-----:R-:W-:Y:S01]  /*76e0*/  F2FP.SATFINITE.E4M3.F32.PACK_AB_MERGE_C R7, RZ, R94, RZ ;  /* 0x0000005eff07723e */ /* 0x001fe200048070ff */
[----:B------:R-:W-:Y:S01]  /*76f0*/  @!P5 STG.E.U8 desc[UR16][R12.64+0x58], R99 ;  /* 0x000058630c00d986 */ /* 0x000fe2000c101110 */
[C---:B------:R-:W-:Y:S02]  /*7700*/  ISETP.LT.OR P5, PT, R29.reuse, 0x61, !P1 ;  /* 0x000000611d00780c */ /* 0x040fe40004fa1670 */
[----:B------:R-:W-:Y:S01]  /*7710*/  F2FP.SATFINITE.E4M3.F32.PACK_AB_MERGE_C R15, RZ, R15, RZ ;  /* 0x0000000fff0f723e */ /* 0x000fe200048070ff */
[----:B------:R0:W-:Y:S01]  /*7720*/  @!P6 STG.E.U8 desc[UR16][R12.64+0x59], R7 ;  /* 0x000059070c00e986 */ /* 0x0001e2000c101110 */
[----:B------:R-:W-:-:S02]  /*7730*/  ISETP.LT.OR P6, PT, R29, 0x62, !P1 ;  /* 0x000000621d00780c */ /* 0x000fc40004fc1670 */
[----:B------:R-:W-:Y:S01]  /*7740*/  F2FP.SATFINITE.E4M3.F32.PACK_AB_MERGE_C R17, RZ, R17, RZ ;  /* 0x00000011ff11723e */ /* 0x000fe200048070ff */
[----:B------:R-:W-:Y:S01]  /*7750*/  @!P3 STG.E.U8 desc[UR16][R10.64+0x58], R97 ;  /* 0x000058610a00b986 */ /* 0x000fe2000c101110 */
[----:B-1----:R-:W-:Y:S02]  /*7760*/  F2FP.SATFINITE.E4M3.F32.PACK_AB_MERGE_C R25, RZ, R92, RZ ;  /* 0x0000005cff19723e */ /* 0x002fe400048070ff */
[----:B------:R-:W-:-:S03]  /*7770*/  ISETP.LT.OR P3, PT, R29, 0x61, !P0 ;  /* 0x000000611d00780c */ /* 0x000fc60004761670 */
[----:B------:R1:W-:Y:S01]  /*7780*/  @!P4 STG.E.U8 desc[UR16][R10.64+0x59], R25 ;  /* 0x000059190a00c986 */ /* 0x0003e2000c101110 */
[C---:B------:R-:W-:Y:S02]  /*7790*/  ISETP.LT.OR P4, PT, R29.reuse, 0x62, !P0 ;  /* 0x000000621d00780c */ /* 0x040fe40004781670 */
[----:B0-----:R-:W-:Y:S01]  /*77a0*/  F2FP.SATFINITE.E4M3.F32.PACK_AB_MERGE_C R7, RZ, R90, RZ ;  /* 0x0000005aff07723e */ /* 0x001fe200048070ff */
[----:B------:R-:W-:Y:S01]  /*77b0*/  @!P5 STG.E.U8 desc[UR16][R12.64+0x60], R93 ;  /* 0x0000605d0c00d986 */ /* 0x000fe2000c101110 */
[----:B------:R-:W-:-:S03]  /*77c0*/  ISETP.LT.OR P5, PT, R29, 0x69, !P1 ;  /* 0x000000691d00780c */ /* 0x000fc60004fa1670 */
[----:B------:R0:W-:Y:S01]  /*77d0*/  @!P6 STG.E.U8 desc[UR16][R12.64+0x61], R7 ;  /* 0x000061070c00e986 */ /* 0x0001e2000c101110 */
[C---:B------:R-:W-:Y:S02]  /*77e0*/  ISETP.LT.OR P6, PT, R29.reuse, 0x6a, !P1 ;  /* 0x0000006a1d00780c */ /* 0x040fe40004fc1670 */
[----:B-1----:R-:W-:Y:S01]  /*77f0*/  F2FP.SATFINITE.E4M3.F32.PACK_AB_MERGE_C R25, RZ, R88, RZ ;  /* 0x00000058ff19723e */ /* 0x002fe200048070ff */
[----:B------:R-:W-:Y:S01]  /*7800*/  @!P3 STG.E.U8 desc[UR16][R10.64+0x60], R95 ;  /* 0x0000605f0a00b986 */ /* 0x000fe2000c101110 */
        /* <DEDUP_REMOVED lines=11> */
[----:B------:R-:W-:Y:S01]  /*78c0*/  @!P4 STG.E.U8 desc[UR16][R10.64+0x69], R25 ;  /* 0x000069190a00c986 */ /* 0x000fe2000c101110 */
[C---:B------:R-:W-:Y:S02]  /*78d0*/  ISETP.LT.OR P4, PT, R29.reuse, 0x79, !P1 ;  /* 0x000000791d00780c */ /* 0x040fe40004f81670 */
[C---:B------:R-:W-:Y:S01]  /*78e0*/  ISETP.LT.OR P1, PT, R29.reuse, 0x7a, !P1 ;  /* 0x0000007a1d00780c */ /* 0x040fe20004f21670 */
[----:B------:R1:W-:Y:S01]  /*78f0*/  @!P5 STG.E.U8 desc[UR16][R12.64+0x70], R23 ;  /* 0x000070170c00d986 */ /* 0x0003e2000c101110 */
[C---:B------:R-:W-:Y:S02]  /*7900*/  ISETP.LT.OR P5, PT, R29.reuse, 0x72, !P0 ;  /* 0x000000721d00780c */ /* 0x040fe400047a1670 */
[----:B0-----:R-:W-:Y:S01]  /*7910*/  F2FP.SATFINITE.E4M3.F32.PACK_AB_MERGE_C R7, RZ, R18, RZ ;  /* 0x00000012ff07723e */ /* 0x001fe200048070ff */
[----:B------:R0:W-:Y:S01]  /*7920*/  @!P6 STG.E.U8 desc[UR16][R12.64+0x71], R19 ;  /* 0x000071130c00e986 */ /* 0x0001e2000c101110 */
[C---:B------:R-:W-:Y:S02]  /*7930*/  ISETP.LT.OR P6, PT, R29.reuse, 0x79, !P0 ;  /* 0x000000791d00780c */ /* 0x040fe400047c1670 */
[----:B------:R-:W-:Y:S01]  /*7940*/  ISETP.LT.OR P0, PT, R29, 0x7a, !P0 ;  /* 0x0000007a1d00780c */ /* 0x000fe20004701670 */
[----:B------:R2:W-:Y:S01]  /*7950*/  @!P3 STG.E.U8 desc[UR16][R10.64+0x70], R21 ;  /* 0x000070150a00b986 */ /* 0x0005e2000c101110 */
[----:B-1----:R-:W-:-:S05]  /*7960*/  F2FP.SATFINITE.E4M3.F32.PACK_AB_MERGE_C R23, RZ, R16, RZ ;  /* 0x00000010ff17723e */ /* 0x002fca00048070ff */
[----:B------:R2:W-:Y:S01]  /*7970*/  @!P5 STG.E.U8 desc[UR16][R10.64+0x71], R7 ;  /* 0x000071070a00d986 */ /* 0x0005e2000c101110 */
[----:B0-----:R-:W-:-:S03]  /*7980*/  F2FP.SATFINITE.E4M3.F32.PACK_AB_MERGE_C R19, RZ, R14, RZ ;  /* 0x0000000eff13723e */ /* 0x001fc600048070ff */
[----:B------:R2:W-:Y:S04]  /*7990*/  @!P4 STG.E.U8 desc[UR16][R12.64+0x78], R15 ;  /* 0x0000780f0c00c986 */ /* 0x0005e8000c101110 */
[----:B------:R2:W-:Y:S04]  /*79a0*/  @!P1 STG.E.U8 desc[UR16][R12.64+0x79], R19 ;  /* 0x000079130c009986 */ /* 0x0005e8000c101110 */
[----:B------:R2:W-:Y:S04]  /*79b0*/  @!P6 STG.E.U8 desc[UR16][R10.64+0x78], R17 ;  /* 0x000078110a00e986 */ /* 0x0005e8000c101110 */
[----:B------:R2:W-:Y:S02]  /*79c0*/  @!P0 STG.E.U8 desc[UR16][R10.64+0x79], R23 ;  /* 0x000079170a008986 */ /* 0x0005e4000c101110 */
.L_x_167:
[----:B------:R-:W-:Y:S05]  /*79d0*/  BSYNC B0 ;  /* 0x0000000000007941 */ /* 0x000fea0003800000 */
.L_x_37:
[----:B------:R-:W-:Y:S01]  /*79e0*/  ULDC UR6, c[0x0][0xc] ;  /* 0x0000030000067ab9 */ /* 0x000fe20000000800 */
[----:B------:R-:W-:Y:S01]  /*79f0*/  ULDC UR7, c[0x0][0x10] ;  /* 0x0000040000077ab9 */ /* 0x000fe20000000800 */
[----:B0-2--5:R-:W0:Y:S01]  /*7a00*/  LDC R7, c[0x0][0x14] ;  /* 0x00000500ff077b82 */ /* 0x025e220000000800 */
[----:B------:R-:W-:Y:S01]  /*7a10*/  UIMAD.WIDE.U32 UR6, UR6, UR7, URZ ;  /* 0x00000007060672a5 */ /* 0x000fe2000f8e003f */
[----:B----4-:R-:W-:Y:S01]  /*7a20*/  PRMT R10, RZ, 0x7610, R10 ;  /* 0x00007610ff0a7816 */ /* 0x010fe2000000000a */
[----:B------:R-:W-:-:S04]  /*7a30*/  IMAD.MOV.U32 R11, RZ, RZ, -0x1 ;  /* 0xffffffffff0b7424 */ /* 0x000fc800078e00ff */
[----:B0-----:R-:W-:-:S04]  /*7a40*/  IMAD.WIDE.U32 R2, R7, UR6, R2 ;  /* 0x0000000607027c25 */ /* 0x001fc8000f8e0002 */
[----:B------:R-:W-:Y:S01]  /*7a50*/  IMAD R7, R7, UR7, RZ ;  /* 0x0000000707077c24 */ /* 0x000fe2000f8e02ff */
[----:B------:R-:W-:Y:S02]  /*7a60*/  ULDC.64 UR6, c[0x0][0x650] ;  /* 0x0001940000067ab9 */ /* 0x000fe40000000a00 */
[----:B------:R-:W-:Y:S01]  /*7a70*/  ISETP.GE.U32.AND P0, PT, R2, UR6, PT ;  /* 0x0000000602007c0c */ /* 0x000fe2000bf06070 */
[----:B------:R-:W-:Y:S02]  /*7a80*/  IMAD.IADD R3, R3, 0x1, R7 ;  /* 0x0000000103037824 */ /* 0x000fe400078e0207 */
[----:B------:R-:W-:-:S03]  /*7a90*/  IMAD.MOV.U32 R7, RZ, RZ, -0x1 ;  /* 0xffffffffff077424 */ /* 0x000fc600078e00ff */
[----:B------:R-:W-:-:S13]  /*7aa0*/  ISETP.GE.U32.AND.EX P0, PT, R3, UR7, PT, P0 ;  /* 0x0000000703007c0c */ /* 0x000fda000bf06100 */
[----:B------:R-:W-:Y:S05]  /*7ab0*/  @P0 BRA `(.L_x_168) ;  /* 0x0000000400600947 */ /* 0x000fea0003800000 */
[----:B------:R-:W0:Y:S01]  /*7ac0*/  S2R R22, SR_CTAID.X ;  /* 0x0000000000167919 */ /* 0x000e220000002500 */
[----:B------:R-:W2:Y:S01]  /*7ad0*/  LDC.64 R16, c[0x0][0x628] ;  /* 0x00018a00ff107b82 */ /* 0x000ea20000000a00 */
[----:B------:R-:W-:Y:S01]  /*7ae0*/  ULDC UR6, c[0x0][0x150] ;  /* 0x0000540000067ab9 */ /* 0x000fe20000000800 */
[----:B------:R-:W-:Y:S01]  /*7af0*/  IMAD.MOV.U32 R14, RZ, RZ, R2 ;  /* 0x000000ffff0e7224 */ /* 0x000fe200078e0002 */
[----:B------:R-:W4:Y:S01]  /*7b00*/  S2R R24, SR_CTAID.Y ;  /* 0x0000000000187919 */ /* 0x000f220000002600 */
[----:B------:R-:W-:-:S04]  /*7b10*/  IMAD.MOV.U32 R15, RZ, RZ, R3 ;  /* 0x000000ffff0f7224 */ /* 0x000fc800078e0003 */
[----:B------:R-:W1:Y:S08]  /*7b20*/  LDC R25, c[0x0][0x144] ;  /* 0x00005100ff197b82 */ /* 0x000e700000000800 */
[----:B------:R-:W1:Y:S08]  /*7b30*/  LDC R18, c[0x0][0x630] ;  /* 0x00018c00ff127b82 */ /* 0x000e700000000800 */
[----:B------:R-:W1:Y:S01]  /*7b40*/  LDC.64 R20, c[0x0][0x620] ;  /* 0x00018800ff147b82 */ /* 0x000e620000000a00 */
[----:B--2---:R-:W-:-:S04]  /*7b50*/  ISETP.NE.U32.AND P0, PT, R16, RZ, PT ;  /* 0x000000ff1000720c */ /* 0x004fc80003f05070 */
[----:B------:R-:W-:Y:S02]  /*7b60*/  ISETP.NE.AND.EX P0, PT, R17, RZ, PT, P0 ;  /* 0x000000ff1100720c */ /* 0x000fe40003f05300 */
[----:B0-----:R-:W-:-:S05]  /*7b70*/  I2FP.F32.U32 R7, R22 ;  /* 0x0000001600077245 */ /* 0x001fca0000201000 */
[----:B------:R-:W-:-:S04]  /*7b80*/  FMUL R7, R7, UR6 ;  /* 0x0000000607077c20 */ /* 0x000fc80008400000 */
[----:B------:R0:W2:Y:S02]  /*7b90*/  F2I.U32.TRUNC.NTZ R23, R7 ;  /* 0x0000000700177305 */ /* 0x0000a4000020f000 */
[----:B----4-:R-:W-:Y:S05]  /*7ba0*/  @!P0 BRA `(.L_x_169) ;  /* 0x0000000000288947 */ /* 0x010fea0003800000 */
[----:B0-----:R-:W0:Y:S02]  /*7bb0*/  LDC R7, c[0x0][0x634] ;  /* 0x00018d00ff077b82 */ /* 0x001e240000000800 */
        /* <DEDUP_REMOVED lines=9> */
.L_x_169:
[-CC-:B-1----:R-:W-:Y:S01]  /*7c50*/  SHF.R.U64 R19, R14, R18.reuse, R15.reuse ;  /* 0x000000120e137219 */ /* 0x182fe2000000120f */
[----:B------:R-:W1:Y:S01]  /*7c60*/  LDC.64 R30, c[0x0][0x640] ;  /* 0x00019000ff1e7b82 */ /* 0x000e620000000a00 */
[----:B0-----:R-:W-:Y:S01]  /*7c70*/  SHF.R.U32.HI R7, RZ, R18, R15 ;  /* 0x00000012ff077219 */ /* 0x001fe2000001160f */
[----:B--2---:R-:W-:Y:S01]  /*7c80*/  IMAD.MOV R23, RZ, RZ, -R23 ;  /* 0x000000ffff177224 */ /* 0x004fe200078e0a17 */
[----:B------:R-:W-:Y:S01]  /*7c90*/  IADD3 R13, P0, RZ, -R19, RZ ;  /* 0x80000013ff0d7210 */ /* 0x000fe20007f1e0ff */
[----:B------:R-:W-:Y:S02]  /*7ca0*/  ULDC UR6, c[0x0][0x154] ;  /* 0x0000550000067ab9 */ /* 0x000fe40000000800 */
[----:B------:R-:W-:Y:S02]  /*7cb0*/  IMAD R25, R25, R23, R22 ;  /* 0x0000001719197224 */ /* 0x000fe400078e0216 */
[----:B------:R-:W0:Y:S01]  /*7cc0*/  LDC R14, c[0x0][0x618] ;  /* 0x00018600ff0e7b82 */ /* 0x000e220000000800 */
[----:B------:R-:W-:-:S02]  /*7cd0*/  IMAD.X R7, RZ, RZ, ~R7, P0 ;  /* 0x000000ffff077224 */ /* 0x000fc400000e0e07 */
[----:B------:R-:W-:-:S04]  /*7ce0*/  IMAD.WIDE.U32 R10, R13, R20, R2 ;  /* 0x000000140d0a7225 */ /* 0x000fc800078e0002 */
[----:B------:R-:W-:Y:S01]  /*7cf0*/  IMAD R12, R7, R20, RZ ;  /* 0x00000014070c7224 */ /* 0x000fe200078e02ff */
[----:B---3--:R-:W2:Y:S03]  /*7d00*/  LDC R26, c[0x0][0x608] ;  /* 0x00018200ff1a7b82 */ /* 0x008ea60000000800 */
[----:B------:R-:W-:Y:S02]  /*7d10*/  IMAD R7, R13, R21, R12 ;  /* 0x000000150d077224 */ /* 0x000fe400078e020c */
[----:B------:R-:W-:Y:S02]  /*7d20*/  IMAD.MOV.U32 R13, RZ, RZ, 0x1 ;  /* 0x00000001ff0d7424 */ /* 0x000fe400078e00ff */
[----:B------:R-:W-:Y:S01]  /*7d30*/  IMAD.IADD R7, R11, 0x1, R7 ;  /* 0x000000010b077824 */ /* 0x000fe200078e0207 */
[----:B------:R-:W3:Y:S01]  /*7d40*/  LDC R28, c[0x0][0x658] ;  /* 0x00019600ff1c7b82 */ /* 0x000ee20000000800 */
[----:B------:R-:W-:-:S02]  /*7d50*/  I2FP.F32.U32 R11, R24 ;  /* 0x00000018000b7245 */ /* 0x000fc40000201000 */
[----:B-1----:R-:W-:-:S03]  /*7d60*/  ISETP.NE.U32.AND P0, PT, R30, RZ, PT ;  /* 0x000000ff1e00720c */ /* 0x002fc60003f05070 */
[----:B------:R-:W-:Y:S01]  /*7d70*/  FMUL R12, R11, UR6 ;  /* 0x000000060b0c7c20 */ /* 0x000fe20008400000 */
[----:B------:R-:W-:Y:S01]  /*7d80*/  ISETP.NE.AND.EX P0, PT, R31, RZ, PT, P0 ;  /* 0x000000ff1f00720c */ /* 0x000fe20003f05300 */
[----:B------:R-:W1:Y:S01]  /*7d90*/  LDC R23, c[0x0][0x148] ;  /* 0x00005200ff177b82 */ /* 0x000e620000000800 */
[-CC-:B0-----:R-:W-:Y:S01]  /*7da0*/  SHF.R.U64 R18, R10, R14.reuse, R7.reuse ;  /* 0x0000000e0a127219 */ /* 0x181fe20000001207 */
[----:B------:R0:W4:Y:S01]  /*7db0*/  F2I.U32.TRUNC.NTZ R20, R12 ;  /* 0x0000000c00147305 */ /* 0x000122000020f000 */
[----:B------:R-:W-:Y:S01]  /*7dc0*/  SHF.R.U32.HI R7, RZ, R14, R7 ;  /* 0x0000000eff077219 */ /* 0x000fe20000011607 */
[----:B------:R-:W-:-:S04]  /*7dd0*/  IMAD.MOV.U32 R11, RZ, RZ, -0x1 ;  /* 0xffffffffff0b7424 */ /* 0x000fc800078e00ff */
[----:B------:R-:W0:Y:S01]  /*7de0*/  LDC R22, c[0x0][0x600] ;  /* 0x00018000ff167b82 */ /* 0x000e220000000800 */
[-CC-:B--2---:R-:W-:Y:S02]  /*7df0*/  SHF.R.U64 R16, R18, R26.reuse, R7.reuse ;  /* 0x0000001a12107219 */ /* 0x184fe40000001207 */
[----:B------:R-:W-:-:S05]  /*7e00*/  SHF.R.U32.HI R7, RZ, R26, R7 ;  /* 0x0000001aff077219 */ /* 0x000fca0000011607 */
[----:B------:R-:W2:Y:S01]  /*7e10*/  LDC R29, c[0x0][0x648] ;  /* 0x00019200ff1d7b82 */ /* 0x000ea20000000800 */
[-C--:B---3--:R-:W-:Y:S02]  /*7e20*/  SHF.L.U32 R10, R11, R28.reuse, RZ ;  /* 0x0000001c0b0a7219 */ /* 0x088fe400000006ff */
[--C-:B------:R-:W-:Y:S02]  /*7e30*/  SHF.R.U64 R21, R16, R28, R7.reuse ;  /* 0x0000001c10157219 */ /* 0x100fe40000001207 */
[----:B------:R-:W-:Y:S02]  /*7e40*/  LOP3.LUT R27, RZ, R10, RZ, 0x33, !PT ;  /* 0x0000000aff1b7212 */ /* 0x000fe400078e33ff */
[-C--:B------:R-:W-:Y:S01]  /*7e50*/  SHF.R.U32.HI R11, RZ, R28.reuse, R7 ;  /* 0x0000001cff0b7219 */ /* 0x080fe20000011607 */
[----:B------:R-:W3:Y:S01]  /*7e60*/  LDC R32, c[0x0][0x638] ;  /* 0x00018e00ff207b82 */ /* 0x000ee20000000800 */
[----:B------:R-:W-:Y:S01]  /*7e70*/  SHF.L.U32 R26, R13, R28, RZ ;  /* 0x0000001c0d1a7219 */ /* 0x000fe200000006ff */
[----:B------:R-:W-:-:S06]  /*7e80*/  IMAD.MOV.U32 R10, RZ, RZ, R21 ;  /* 0x000000ffff0a7224 */ /* 0x000fcc00078e0015 */
[----:B------:R-:W0:Y:S01]  /*7e90*/  LDC R33, c[0x0][0x610] ;  /* 0x00018400ff217b82 */ /* 0x000e220000000800 */
[----:B----4-:R-:W-:Y:S05]  /*7ea0*/  @!P0 BRA `(.L_x_170) ;  /* 0x0000000000288947 */ /* 0x010fea0003800000 */
[----:B------:R-:W4:Y:S02]  /*7eb0*/  LDC R10, c[0x0][0x64c] ;  /* 0x00019300ff0a7b82 */ /* 0x000f240000000800 */
[----:B----4-:R-:W-:-:S05]  /*7ec0*/  IADD3 R7, P0, R21, R10, RZ ;  /* 0x0000000a15077210 */ /* 0x010fca0007f1e0ff */
[----:B------:R-:W-:-:S04]  /*7ed0*/  IMAD.X R17, RZ, RZ, R11, P0 ;  /* 0x000000ffff117224 */ /* 0x000fc800000e060b */
[----:B------:R-:W-:-:S04]  /*7ee0*/  IMAD.WIDE.U32 R10, R17, R30, RZ ;  /* 0x0000001e110a7225 */ /* 0x000fc800078e00ff */
[----:B0-----:R-:W-:-:S04]  /*7ef0*/  IMAD.WIDE.U32 R12, P0, R7, R31, R10 ;  /* 0x0000001f070c7225 */ /* 0x001fc8000780000a */
[----:B------:R-:W-:-:S04]  /*7f00*/  IMAD.WIDE.U32 R10, R7, R30, RZ ;  /* 0x0000001e070a7225 */ /* 0x000fc800078e00ff */
[----:B------:R-:W-:Y:S01]  /*7f10*/  IMAD.X R15, RZ, RZ, RZ, P0 ;  /* 0x000000ffff0f7224 */ /* 0x000fe200000e06ff */
[----:B------:R-:W-:Y:S01]  /*7f20*/  IADD3 RZ, P0, R11, R12, RZ ;  /* 0x0000000c0bff7210 */ /* 0x000fe20007f1e0ff */
[----:B------:R-:W-:-:S04]  /*7f30*/  IMAD.MOV.U32 R14, RZ, RZ, R13 ;  /* 0x000000ffff0e7224 */ /* 0x000fc800078e000d */
[----:B------:R-:W-:-:S08]  /*7f40*/  IMAD.WIDE.U32.X R10, R17, R31, R14, P0 ;  /* 0x0000001f110a7225 */ /* 0x000fd000000e040e */
.L_x_170:
[----:B--2---:R-:W-:Y:S01]  /*7f50*/  SHF.R.U64 R7, R10, R29, R11 ;  /* 0x0000001d0a077219 */ /* 0x004fe2000000120b */
[----:B0-----:R-:W-:Y:S01]  /*7f60*/  VIADD R11, R22, 0xffffffff ;  /* 0xffffffff160b7836 */ /* 0x001fe20000000000 */
[----:B------:R-:W-:Y:S01]  /*7f70*/  LOP3.LUT R28, R16, R27, RZ, 0xc0, !PT ;  /* 0x0000001b101c7212 */ /* 0x000fe200078ec0ff */
[----:B------:R-:W-:Y:S02]  /*7f80*/  IMAD.MOV R20, RZ, RZ, -R20 ;  /* 0x000000ffff147224 */ /* 0x000fe400078e0a14 */
[----:B------:R-:W-:Y:S01]  /*7f90*/  IMAD.MOV R10, RZ, RZ, -R7 ;  /* 0x000000ffff0a7224 */ /* 0x000fe200078e0a07 */
[----:B------:R-:W-:Y:S01]  /*7fa0*/  LOP3.LUT R18, R18, R11, RZ, 0xc0, !PT ;  /* 0x0000000b12127212 */ /* 0x000fe200078ec0ff */
[----:B------:R-:W-:Y:S02]  /*7fb0*/  IMAD R28, R26, R7, R28 ;  /* 0x000000071a1c7224 */ /* 0x000fe400078e021c */
[----:B-1----:R-:W-:Y:S02]  /*7fc0*/  @P2 IMAD R25, R23, R20, R24 ;  /* 0x0000001417192224 */ /* 0x002fe400078e0218 */
[----:B---3--:R-:W-:-:S02]  /*7fd0*/  IMAD R7, R10, R32, R21 ;  /* 0x000000200a077224 */ /* 0x008fc400078e0215 */
[----:B------:R-:W-:Y:S02]  /*7fe0*/  IMAD R28, R28, R33, R25 ;  /* 0x000000211c1c7224 */ /* 0x000fe400078e0219 */
[----:B------:R-:W-:Y:S02]  /*7ff0*/  IMAD R7, R7, R22, R18 ;  /* 0x0000001607077224 */ /* 0x000fe400078e0212 */
[----:B------:R-:W-:-:S03]  /*8000*/  IMAD.MOV.U32 R10, RZ, RZ, 0x1 ;  /* 0x00000001ff0a7424 */ /* 0x000fc600078e00ff */
[----:B------:R-:W-:Y:S02]  /*8010*/  SEL R11, R7, R28, !P2 ;  /* 0x0000001c070b7207 */ /* 0x000fe40005000000 */
[----:B------:R-:W-:Y:S01]  /*8020*/  SEL R28, R28, R7, !P2 ;  /* 0x000000071c1c7207 */ /* 0x000fe20005000000 */
[----:B------:R-:W-:-:S07]  /*8030*/  IMAD.MOV.U32 R7, RZ, RZ, R19 ;  /* 0x000000ffff077224 */ /* 0x000fce00078e0013 */
.L_x_168:
[----:B------:R-:W-:Y:S01]  /*8040*/  LOP3.LUT P0, RZ, R10, 0xff, RZ, 0xc0, !PT ;  /* 0x000000ff0aff7812 */ /* 0x000fe2000780c0ff */
[----:B------:R-:W-:-:S12]  /*8050*/  IMAD.MOV.U32 R10, RZ, RZ, R28 ;  /* 0x000000ffff0a7224 */ /* 0x000fd800078e001c */
[----:B------:R-:W-:Y:S05]  /*8060*/  @P0 BRA `(.L_x_171) ;  /* 0xffffff9000780947 */ /* 0x000fea000383ffff */
[----:B------:R-:W-:Y:S05]  /*8070*/  EXIT ;  /* 0x000000000000794d */ /* 0x000fea0003800000 */
.L_x_7:
        /* <DEDUP_REMOVED lines=26> */
.L_x_173:
[----:B------:R-:W0:Y:S01]  /*8220*/  LDC.64 R28, c[0x0][0x640] ;  /* 0x00019000ff1c7b82 */ /* 0x000e220000000a00 */
[-CC-:B------:R-:W-:Y:S01]  /*8230*/  SHF.R.U64 R21, R16, R6.reuse, R17.reuse ;  /* 0x0000000610157219 */ /* 0x180fe20000001211 */
[----:B------:R-:W-:Y:S01]  /*8240*/  IMAD.MOV.U32 R31, RZ, RZ, 0x1 ;  /* 0x00000001ff1f7424 */ /* 0x000fe200078e00ff */
[----:B------:R-:W-:Y:S02]  /*8250*/  SHF.R.U32.HI R5, RZ, R6, R17 ;  /* 0x00000006ff057219 */ /* 0x000fe40000011611 */
        /* <DEDUP_REMOVED lines=9> */
[----:B0-----:R-:W-:Y:S01]  /*82f0*/  ISETP.NE.U32.AND P0, PT, R28, RZ, PT ;  /* 0x000000ff1c00720c */ /* 0x001fe20003f05070 */
[----:B------:R-:W-:-:S03]  /*8300*/  IMAD.MOV.U32 R11, RZ, RZ, -0x1 ;  /* 0xffffffffff0b7424 */ /* 0x000fc600078e00ff */
[----:B------:R-:W-:Y:S02]  /*8310*/  ISETP.NE.AND.EX P0, PT, R29, RZ, PT, P0 ;  /* 0x000000ff1d00720c */ /* 0x000fe40003f05300 */
[----:B------:R-:W0:Y:S01]  /*8320*/  LDC R24, c[0x0][0x600] ;  /* 0x00018000ff187b82 */ /* 0x000e220000000800 */
[-CC-:B-1----:R-:W-:Y:S02]  /*8330*/  SHF.R.U64 R18, R10, R14.reuse, R5.reuse ;  /* 0x0000000e0a127219 */ /* 0x182fe40000001205 */
[----:B------:R-:W-:-:S05]  /*8340*/  SHF.R.U32.HI R5, RZ, R14, R5 ;  /* 0x0000000eff057219 */ /* 0x000fca0000011605 */
        /* <DEDUP_REMOVED lines=21> */
.L_x_174:
[----:B-1----:R-:W-:Y:S01]  /*84a0*/  SHF.R.U64 R6, R10, R25, R11 ;  /* 0x000000190a067219 */ /* 0x002fe2000000120b */
[----:B0-----:R-:W-:Y:S01]  /*84b0*/  VIADD R11, R24, 0xffffffff ;  /* 0xffffffff180b7836 */ /* 0x001fe20000000000 */
[----:B------:R-:W-:Y:S01]  /*84c0*/  SHF.L.U32 R9, R31, R26, RZ ;  /* 0x0000001a1f097219 */ /* 0x000fe200000006ff */
[----:B------:R-:W-:Y:S01]  /*84d0*/  @P2 IMAD R12, R13, R20, R8 ;  /* 0x000000140d0c2224 */ /* 0x000fe200078e0208 */
[----:B------:R-:W-:Y:S01]  /*84e0*/  LOP3.LUT R5, R22, R33, RZ, 0xc0, !PT ;  /* 0x0000002116057212 */ /* 0x000fe200078ec0ff */
[----:B------:R-:W-:Y:S01]  /*84f0*/  IMAD.MOV R10, RZ, RZ, -R6 ;  /* 0x000000ffff0a7224 */ /* 0x000fe200078e0a06 */
[----:B------:R-:W-:Y:S01]  /*8500*/  LOP3.LUT R18, R18, R11, RZ, 0xc0, !PT ;  /* 0x0000000b12127212 */ /* 0x000fe200078ec0ff */
[----:B------:R-:W-:Y:S02]  /*8510*/  IMAD.MOV.U32 R8, RZ, RZ, 0x1 ;  /* 0x00000001ff087424 */ /* 0x000fe400078e00ff */
[----:B------:R-:W-:Y:S02]  /*8520*/  IMAD R9, R9, R6, R5 ;  /* 0x0000000609097224 */ /* 0x000fe400078e0205 */
[----:B--2---:R-:W-:-:S02]  /*8530*/  IMAD R5, R10, R27, R23 ;  /* 0x0000001b0a057224 */ /* 0x004fc400078e0217 */
[----:B---3--:R-:W-:Y:S02]  /*8540*/  IMAD R6, R9, R30, R12 ;  /* 0x0000001e09067224 */ /* 0x008fe400078e020c */
[----:B------:R-:W-:Y:S01]  /*8550*/  IMAD R9, R5, R24, R18 ;  /* 0x0000001805097224 */ /* 0x000fe200078e0212 */
[----:B------:R-:W-:Y:S01]  /*8560*/  PRMT R5, R8, 0x7610, R5 ;  /* 0x0000761008057816 */ /* 0x000fe20000000005 */
[----:B------:R-:W-:-:S03]  /*8570*/  IMAD.MOV.U32 R16, RZ, RZ, R21 ;  /* 0x000000ffff107224 */ /* 0x000fc600078e0015 */
[----:B------:R-:W-:Y:S02]  /*8580*/  SEL R17, R9, R6, !P2 ;  /* 0x0000000609117207 */ /* 0x000fe40005000000 */
[----:B------:R-:W-:-:S07]  /*8590*/  SEL R6, R6, R9, !P2 ;  /* 0x0000000906067207 */ /* 0x000fce0005000000 */
.L_x_172:
[----:B------:R-:W-:-:S08]  /*85a0*/  NOP ;  /* 0x0000000000007918 */ /* 0x000fd00000000000 */
[----:B------:R-:W0:-:S00]  /*85b0*/  USETMAXREG.DEALLOC.CTAPOOL 0x28 ;  /* 0x00000028000079c8 */ /* 0x000e0000080e0500 */
[----:B0-----:R-:W-:-:S13]  /*85c0*/  ISETP.NE.AND P0, PT, R7, RZ, PT ;  /* 0x000000ff0700720c */ /* 0x001fda0003f05270 */
[----:B------:R-:W-:Y:S05]  /*85d0*/  @P0 EXIT ;  /* 0x000000000000094d */ /* 0x000fea0003800000 */
[----:B------:R-:W-:Y:S01]  /*85e0*/  LOP3.LUT P0, RZ, R5, 0xff, RZ, 0xc0, !PT ;  /* 0x000000ff05ff7812 */ /* 0x000fe2000780c0ff */
[----:B------:R-:W-:Y:S02]  /*85f0*/  IMAD.MOV.U32 R11, RZ, RZ, 0x1 ;  /* 0x00000001ff0b7424 */ /* 0x000fe400078e00ff */
[----:B------:R-:W-:-:S10]  /*8600*/  IMAD.MOV.U32 R15, RZ, RZ, RZ ;  /* 0x000000ffff0f7224 */ /* 0x000fd400078e00ff */
[----:B------:R-:W-:Y:S05]  /*8610*/  @!P0 BRA `(.L_x_175) ;  /* 0x0000000c00388947 */ /* 0x000fea0003800000 */
[----:B------:R-:W0:Y:S01]  /*8620*/  LDC R5, c[0x0][0x28c] ;  /* 0x0000a300ff057b82 */ /* 0x000e220000000800 */
[----:B------:R-:W-:Y:S01]  /*8630*/  ULDC UR6, c[0x0][0x658] ;  /* 0x0001960000067ab9 */ /* 0x000fe20000000800 */
[----:B------:R-:W-:Y:S01]  /*8640*/  UMOV UR9, 0xffffffff ;  /* 0xffffffff00097882 */ /* 0x000fe20000000000 */
[----:B------:R-:W-:Y:S01]  /*8650*/  ULDC UR8, c[0x0][0xc] ;  /* 0x0000030000087ab9 */ /* 0x000fe20000000800 */
[----:B------:R-:W-:Y:S01]  /*8660*/  USHF.L.U32 UR11, UR9, UR6, URZ ;  /* 0x00000006090b7299 */ /* 0x000fe2000800063f */
[----:B------:R-:W-:Y:S01]  /*8670*/  BSSY B0, `(.L_x_175) ;  /* 0x00000c8000007945 */ /* 0x000fe20003800000 */
[----:B------:R-:W-:Y:S01]  /*8680*/  UMOV UR10, 0x1 ;  /* 0x00000001000a7882 */ /* 0x000fe20000000000 */
[----:B------:R-:W-:Y:S01]  /*8690*/  ULDC UR9, c[0x0][0x10] ;  /* 0x0000040000097ab9 */ /* 0x000fe20000000800 */
[----:B------:R-:W1:Y:S01]  /*86a0*/  S2UR UR4, SR_CgaCtaId ;  /* 0x00000000000479c3 */ /* 0x000e620000008800 */
[----:B------:R-:W-:Y:S01]  /*86b0*/  UIMAD.WIDE.U32 UR8, UR8, UR9, URZ ;  /* 0x00000009080872a5 */ /* 0x000fe2000f8e003f */
[----:B------:R-:W-:Y:S01]  /*86c0*/  IMAD.MOV.U32 R13, RZ, RZ, 0x1 ;  /* 0x00000001ff0d7424 */ /* 0x000fe200078e00ff */
[----:B------:R-:W-:Y:S01]  /*86d0*/  USHF.L.U32 UR6, UR10, UR6, URZ ;  /* 0x000000060a067299 */ /* 0x000fe2000800063f */
[----:B------:R-:W-:Y:S01]  /*86e0*/  LOP3.LUT R14, R4, 0x2, RZ, 0xfc, !PT ;  /* 0x00000002040e7812 */ /* 0x000fe200078efcff */
[----:B------:R-:W-:Y:S01]  /*86f0*/  IMAD.MOV.U32 R11, RZ, RZ, 0x1 ;  /* 0x00000001ff0b7424 */ /* 0x000fe200078e00ff */
[----:B------:R-:W-:Y:S01]  /*8700*/  ULDC UR10, c[0x0][0x14] ;  /* 0x00000500000a7ab9 */ /* 0x000fe20000000800 */
[----:B------:R-:W-:Y:S01]  /*8710*/  IMAD.MOV.U32 R15, RZ, RZ, RZ ;  /* 0x000000ffff0f7224 */ /* 0x000fe200078e00ff */
[----:B------:R-:W-:-:S02]  /*8720*/  UIMAD.WIDE.U32 UR22, UR8, UR10, URZ ;  /* 0x0000000a081672a5 */ /* 0x000fc4000f8e003f */
[----:B------:R-:W-:Y:S01]  /*8730*/  UIMAD UR13, UR9, UR10, URZ ;  /* 0x0000000a090d72a4 */ /* 0x000fe2000f8e023f */
[----:B------:R-:W-:Y:S01]  /*8740*/  ULDC UR5, c[0x0][0x600] ;  /* 0x0001800000057ab9 */ /* 0x000fe20000000800 */
[----:B------:R-:W-:Y:S02]  /*8750*/  ULOP3.LUT UR19, URZ, UR11, URZ, 0x33, !UPT ;  /* 0x0000000b3f137292 */ /* 0x000fe4000f8e333f */
[----:B------:R-:W-:Y:S01]  /*8760*/  UIADD3 UR5, UR5, -0x1, URZ ;  /* 0xffffffff05057890 */ /* 0x000fe2000fffe03f */
[----:B0-----:R-:W-:Y:S01]  /*8770*/  VIADD R5, R5, 0x7f ;  /* 0x0000007f05057836 */ /* 0x001fe20000000000 */
[----:B------:R-:W-:Y:S01]  /*8780*/  UIADD3 UR13, UR23, UR13, URZ ;  /* 0x0000000d170d7290 */ /* 0x000fe2000fffe03f */
[----:B------:R-:W-:-:S03]  /*8790*/  ULDC.64 UR24, c[0x0][0x198] ;  /* 0x0000660000187ab9 */ /* 0x000fc60000000a00 */
[----:B------:R-:W-:Y:S01]  /*87a0*/  SHF.R.S32.HI R8, RZ, 0x1f, R5 ;  /* 0x0000001fff087819 */ /* 0x000fe20000011405 */
[----:B-1----:R-:W-:-:S03]  /*87b0*/  USHF.L.U32 UR7, UR4, 0x5, URZ ;  /* 0x0000000504077899 */ /* 0x002fc6000800063f */
[----:B------:R-:W-:Y:S01]  /*87c0*/  LEA.HI R8, R8, R5, RZ, 0x7 ;  /* 0x0000000508087211 */ /* 0x000fe200078f38ff */
[----:B------:R-:W-:Y:S02]  /*87d0*/  USHF.L.U32 UR4, UR4, 0xc, URZ ;  /* 0x0000000c04047899 */ /* 0x000fe4000800063f */
[----:B------:R-:W-:Y:S01]  /*87e0*/  ULOP3.LUT UR7, UR7, 0x60, URZ, 0xc0, !UPT ;  /* 0x0000006007077892 */ /* 0x000fe2000f8ec03f */
[----:B------:R-:W-:-:S05]  /*87f0*/  SHF.R.S32.HI R10, RZ, 0x7, R8 ;  /* 0x00000007ff0a7819 */ /* 0x000fca0000011408 */
[----:B------:R-:W-:-:S07]  /*8800*/  VIADD R5, R10, 0x1 ;  /* 0x000000010a057836 */ /* 0x000fce0000000000 */
.L_x_186:
[----:B------:R-:W-:-:S03]  /*8810*/  UMOV UR8, 0xffffffff ;  /* 0xffffffff00087882 */ /* 0x000fc60000000000 */
[----:B------:R-:W-:Y:S05]  /*8820*/  BRA.DIV UR8, `(.L_x_176) ;  /* 0x0000001208107947 */ /* 0x000fea000b800000 */
[----:B------:R-:W-:-:S13]  /*8830*/  ELECT P0, URZ, PT ;  /* 0x00000000003f782f */ /* 0x000fda0003800000 */
.L_x_200:
[----:B------:R-:W0:Y:S01]  /*8840*/  LDC R7, c[0x0][0x28c] ;  /* 0x0000a300ff077b82 */ /* 0x000e220000000800 */
[----:B------:R-:W-:Y:S01]  /*8850*/  BSSY B1, `(.L_x_177) ;  /* 0x0000037000017945 */ /* 0x000fe20003800000 */
[----:B0-----:R-:W-:-:S13]  /*8860*/  ISETP.LT.OR P0, PT, R7, 0x1, !P0 ;  /* 0x000000010700780c */ /* 0x001fda0004701670 */
[----:B------:R-:W-:Y:S05]  /*8870*/  @P0 BRA `(.L_x_178) ;  /* 0x0000000000d00947 */ /* 0x000fea0003800000 */
[----:B------:R-:W-:Y:S01]  /*8880*/  IMAD.SHL.U32 R18, R6, 0x80, RZ ;  /* 0x0000008006127824 */ /* 0x000fe200078e00ff */
[----:B------:R-:W-:Y:S01]  /*8890*/  LEA R17, R17, UR7, 0x7 ;  /* 0x0000000711117c11 */ /* 0x000fe2000f8e38ff */
[----:B------:R-:W-:Y:S02]  /*88a0*/  IMAD.MOV.U32 R21, RZ, RZ, RZ ;  /* 0x000000ffff157224 */ /* 0x000fe400078e00ff */
[----:B------:R-:W-:Y:S02]  /*88b0*/  IMAD.MOV.U32 R6, RZ, RZ, R5 ;  /* 0x000000ffff067224 */ /* 0x000fe400078e0005 */
[----:B------:R-:W-:Y:S02]  /*88c0*/  IMAD.MOV.U32 R7, RZ, RZ, R11 ;  /* 0x000000ffff077224 */ /* 0x000fe400078e000b */
[----:B------:R-:W-:-:S07]  /*88d0*/  IMAD.MOV.U32 R8, RZ, RZ, R15 ;  /* 0x000000ffff087224 */ /* 0x000fce00078e000f */
.L_x_181:
[----:B------:R-:W0:Y:S01]  /*88e0*/  S2R R12, SR_CgaCtaId ;  /* 0x00000000000c7919 */ /* 0x000e220000008800 */
[----:B------:R-:W-:Y:S02]  /*88f0*/  MOV R9, 0x400 ;  /* 0x0000040000097802 */ /* 0x000fe40000000f00 */
[----:B------:R-:W-:Y:S02]  /*8900*/  LOP3.LUT P1, RZ, R0, 0x7f, RZ, 0xc0, !PT ;  /* 0x0000007f00ff7812 */ /* 0x000fe4000782c0ff */
[----:B0-----:R-:W-:Y:S02]  /*8910*/  LEA R19, R12, R9, 0x18 ;  /* 0x000000090c137211 */ /* 0x001fe400078ec0ff */
[----:B------:R-:W-:-:S09]  /*8920*/  SHF.L.U32 R9, R7, 0x1f, RZ ;  /* 0x0000001f07097819 */ /* 0x000fd200000006ff */
[----:B------:R-:W0:Y:S01]  /*8930*/  @!P1 LDC R12, c[0x0][0x500] ;  /* 0x00014000ff0c9b82 */ /* 0x000e220000000800 */
[----:B------:R-:W-:-:S04]  /*8940*/  IMAD R20, R8, 0x8, R19 ;  /* 0x0000000808147824 */ /* 0x000fc800078e0213 */
[----:B------:R-:W1:Y:S02]  /*8950*/  SYNCS.PHASECHK.TRANS64.TRYWAIT P0, [R20+URZ+0x38], R9 ;  /* 0x00003809140075a7 */ /* 0x000e64000800017f */
[----:B-1----:R-:W-:Y:S05]  /*8960*/  @!P0 BRA `(.L_x_179) ;  /* 0x0000000c00e08947 */ /* 0x002fea0003800000 */
.L_x_201:
[----:B-1----:R-:W-:Y:S01]  /*8970*/  PRMT R9, R14, 0x9910, RZ ;  /* 0x000099100e097816 */ /* 0x002fe200000000ff */
[----:B0-----:R0:W-:Y:S03]  /*8980*/  @!P1 SYNCS.ARRIVE.TRANS64 RZ, [R20+URZ], R12 ;  /* 0x0000000c14ff99a7 */ /* 0x0011e6000800003f */
[----:B------:R-:W-:-:S13]  /*8990*/  ISETP.NE.AND P0, PT, R9, 0x2, PT ;  /* 0x000000020900780c */ /* 0x000fda0003f05270 */
[----:B0-----:R-:W-:Y:S05]  /*89a0*/  @P0 BRA `(.L_x_180) ;  /* 0x0000000000040947 */ /* 0x001fea0003800000 */
[----:B------:R-:W-:Y:S01]  /*89b0*/  BPT.TRAP 0x1 ;  /* 0x000000040000795c */ /* 0x000fe20000300000 */
.L_x_180:
[----:B------:R-:W-:Y:S01]  /*89c0*/  R2UR UR8, R8 ;  /* 0x00000000080872ca */ /* 0x000fe200000e0000 */
[----:B------:R-:W-:Y:S01]  /*89d0*/  VIADD R6, R6, 0xffffffff ;  /* 0xffffffff06067836 */ /* 0x000fe20000000000 */
[----:B------:R-:W-:Y:S01]  /*89e0*/  R2UR UR18, R19 ;  /* 0x00000000131272ca */ /* 0x000fe200000e0000 */
[----:B------:R-:W-:Y:S01]  /*89f0*/  UIADD3 UR14, UP0, UR24, 0xf0, URZ ;  /* 0x000000f0180e7890 */ /* 0x000fe2000ff1e03f */
[----:B------:R-:W-:Y:S01]  /*8a00*/  R2UR UR20, R18 ;  /* 0x00000000121472ca */ /* 0x000fe200000e0000 */
[----:B------:R-:W-:Y:S01]  /*8a10*/  UIADD3 UR26, UP1, UR24, 0x1f0, URZ ;  /* 0x000001f0181a7890 */ /* 0x000fe2000ff3e03f */
[----:B------:R-:W-:Y:S01]  /*8a20*/  R2UR UR9, R20 ;  /* 0x00000000140972ca */ /* 0x000fe200000e0000 */
[----:B------:R-:W-:Y:S01]  /*8a30*/  UIADD3.X UR15, URZ, UR25, URZ, UP0, !UPT ;  /* 0x000000193f0f7290 */ /* 0x000fe200087fe43f */
[----:B------:R-:W-:Y:S01]  /*8a40*/  R2UR UR10, R21 ;  /* 0x00000000150a72ca */ /* 0x000fe200000e0000 */
[----:B------:R-:W-:Y:S01]  /*8a50*/  VIADD R8, R8, 0x1 ;  /* 0x0000000108087836 */ /* 0x000fe20000000000 */
[----:B------:R-:W-:Y:S01]  /*8a60*/  R2UR UR12, R16 ;  /* 0x00000000100c72ca */ /* 0x000fe200000e0000 */
[----:B------:R-:W-:Y:S01]  /*8a70*/  UIADD3.X UR27, URZ, UR25, URZ, UP1, !UPT ;  /* 0x000000193f1b7290 */ /* 0x000fe20008ffe43f */
[----:B------:R-:W-:Y:S01]  /*8a80*/  R2UR UR21, R17 ;  /* 0x00000000111572ca */ /* 0x000fe200000e0000 */
[----:B------:R-:W-:Y:S01]  /*8a90*/  USHF.L.U32 UR8, UR8, 0xe, URZ ;  /* 0x0000000e08087899 */ /* 0x000fe2000800063f */
[----:B------:R-:W-:Y:S01]  /*8aa0*/  ISETP.GT.AND P1, PT, R6, 0x1, PT ;  /* 0x000000010600780c */ /* 0x000fe20003f24270 */
[----:B------:R-:W-:Y:S01]  /*8ab0*/  UMOV UR16, 0x0 ;  /* 0x0000000000107882 */ /* 0x000fe20000000000 */
[----:B------:R-:W-:Y:S01]  /*8ac0*/  UMOV UR17, 0x10000000 ;  /* 0x1000000000117882 */ /* 0x000fe20000000000 */
[----:B------:R-:W-:Y:S01]  /*8ad0*/  ULOP3.LUT UR11, UR8, 0x3000, UR4, 0xf8, !UPT ;  /* 0x00003000080b7892 */ /* 0x000fe2000f8ef804 */
[C---:B------:R-:W-:Y:S01]  /*8ae0*/  ISETP.NE.AND P0, PT, R8.reuse, 0x7, PT ;  /* 0x000000070800780c */ /* 0x040fe20003f05270 */
[----:B------:R-:W-:Y:S01]  /*8af0*/  UIADD3 UR8, UR18, 0x180, UR8 ;  /* 0x0000018012087890 */ /* 0x000fe2000fffe008 */
[----:B------:R-:W-:Y:S01]  /*8b00*/  VIADD R21, R21, 0x80 ;  /* 0x0000008015157836 */ /* 0x000fe20000000000 */
[----:B------:R-:W-:Y:S01]  /*8b10*/  UIADD3 UR18, UR18, 0x1c180, UR11 ;  /* 0x0001c18012127890 */ /* 0x000fe2000fffe00b */
[----:B------:R-:W-:Y:S01]  /*8b20*/  SEL R12, RZ, 0x1, P0 ;  /* 0x00000001ff0c7807 */ /* 0x000fe20000000000 */
[----:B------:R-:W-:Y:S01]  /*8b30*/  UMOV UR28, 0xf0000 ;  /* 0x000f0000001c7882 */ /* 0x000fe20000000000 */
[----:B------:R-:W-:Y:S01]  /*8b40*/  UMOV UR11, UR20 ;  /* 0x00000014000b7c82 */ /* 0x000fe20008000000 */
[----:B------:R-:W-:-:S02]  /*8b50*/  SEL R8, R8, RZ, P0 ;  /* 0x000000ff08087207 */ /* 0x000fc40000000000 */
[----:B------:R-:W-:Y:S01]  /*8b60*/  LOP3.LUT R7, R7, R12, RZ, 0x3c, !PT ;  /* 0x0000000c07077212 */ /* 0x000fe200078e3cff */
[----:B------:R0:W-:Y:S02]  /*8b70*/  UTMALDG.3D [UR8], [UR14], desc[UR16] ;  /* 0x000010080e0075b4 */ /* 0x0001e40008011000 */
[----:B0-----:R-:W-:Y:S01]  /*8b80*/  UMOV UR8, UR18 ;  /* 0x0000001200087c82 */ /* 0x001fe20008000000 */
[----:B------:R-:W-:Y:S02]  /*8b90*/  UMOV UR11, UR21 ;  /* 0x00000015000b7c82 */ /* 0x000fe40008000000 */
[----:B------:R0:W-:Y:S02]  /*8ba0*/  UTMALDG.3D.MULTICAST [UR8], [UR26], UR28, desc[UR16] ;  /* 0x000010081a0073b4 */ /* 0x0001e4000801181c */
[----:B0-----:R-:W-:Y:S05]  /*8bb0*/  @P1 BRA `(.L_x_181) ;  /* 0xfffffffc00481947 */ /* 0x001fea000383ffff */
.L_x_178:
[----:B------:R-:W-:Y:S05]  /*8bc0*/  BSYNC B1 ;  /* 0x0000000000017941 */ /* 0x000fea0003800000 */
.L_x_177:
[----:B------:R-:W-:Y:S01]  /*8bd0*/  LOP3.LUT P1, RZ, R13, 0xff, RZ, 0xc0, !PT ;  /* 0x000000ff0dff7812 */ /* 0x000fe2000782c0ff */
[C---:B------:R-:W-:Y:S01]  /*8be0*/  IMAD.IADD R15, R10.reuse, 0x1, R15 ;  /* 0x000000010a0f7824 */ /* 0x040fe200078e020f */
[----:B------:R-:W-:Y:S01]  /*8bf0*/  ULDC.64 UR8, c[0x0][0x650] ;  /* 0x0001940000087ab9 */ /* 0x000fe20000000a00 */
[C---:B------:R-:W-:Y:S01]  /*8c00*/  ISETP.GE.U32.AND P3, PT, R10.reuse, 0x7, PT ;  /* 0x000000070a00780c */ /* 0x040fe20003f66070 */
[----:B------:R-:W-:Y:S01]  /*8c10*/  BSSY B1, `(.L_x_182) ;  /* 0x000006b000017945 */ /* 0x000fe20003800000 */
[C---:B------:R-:W-:Y:S01]  /*8c20*/  IMAD.WIDE.U32 R6, R15.reuse, 0x24924925, RZ ;  /* 0x249249250f067825 */ /* 0x040fe200078e00ff */
[----:B------:R-:W-:Y:S02]  /*8c30*/  ISETP.GT.U32.AND P0, PT, R15, 0x6, PT ;  /* 0x000000060f00780c */ /* 0x000fe40003f04070 */
[----:B------:R-:W-:Y:S01]  /*8c40*/  PRMT R13, RZ, 0x7610, R13 ;  /* 0x00007610ff0d7816 */ /* 0x000fe2000000000d */
[----:B------:R-:W-:Y:S01]  /*8c50*/  IMAD.MOV.U32 R17, RZ, RZ, -0x1 ;  /* 0xffffffffff117424 */ /* 0x000fe200078e00ff */
[----:B------:R-:W-:Y:S01]  /*8c60*/  ISETP.LT.U32.AND P0, PT, R10, 0x7, P0 ;  /* 0x000000070a00780c */ /* 0x000fe20000701070 */
[----:B------:R-:W-:-:S02]  /*8c70*/  IMAD.MOV.U32 R16, RZ, RZ, -0x1 ;  /* 0xffffffffff107424 */ /* 0x000fc400078e00ff */
[----:B------:R-:W0:Y:S01]  /*8c80*/  @P1 S2R R9, SR_CgaCtaId ;  /* 0x0000000000091919 */ /* 0x000e220000008800 */
[----:B------:R-:W-:Y:S02]  /*8c90*/  SEL R6, RZ, 0x1, !P0 ;  /* 0x00000001ff067807 */ /* 0x000fe40004000000 */
[----:B------:R-:W-:Y:S02]  /*8ca0*/  IADD3 R2, P0, R2, UR22, RZ ;  /* 0x0000001602027c10 */ /* 0x000fe4000ff1e0ff */
[----:B------:R-:W-:Y:S02]  /*8cb0*/  @P1 MOV R8, 0x400 ;  /* 0x0000040000081802 */ /* 0x000fe40000000f00 */
[----:B------:R-:W-:Y:S02]  /*8cc0*/  IADD3.X R3, R3, UR13, RZ, P0, !PT ;  /* 0x0000000d03037c10 */ /* 0x000fe400087fe4ff */
[----:B------:R-:W-:Y:S02]  /*8cd0*/  ISETP.GE.U32.AND P0, PT, R2, UR8, PT ;  /* 0x0000000802007c0c */ /* 0x000fe4000bf06070 */
[----:B------:R-:W-:-:S02]  /*8ce0*/  LOP3.LUT R11, R11, R6, RZ, 0x3c, !PT ;  /* 0x000000060b0b7212 */ /* 0x000fc400078e3cff */
[----:B------:R-:W-:Y:S02]  /*8cf0*/  ISETP.GE.U32.AND.EX P0, PT, R3, UR9, PT, P0 ;  /* 0x0000000903007c0c */ /* 0x000fe4000bf06100 */
[----:B0-----:R-:W-:Y:S01]  /*8d00*/  @P1 LEA R8, R9, R8, 0x18 ;  /* 0x0000000809081211 */ /* 0x001fe200078ec0ff */
[----:B------:R-:W-:-:S03]  /*8d10*/  IMAD.IADD R9, R15, 0x1, -R7 ;  /* 0x000000010f097824 */ /* 0x000fc600078e0a07 */
[----:B------:R0:W-:Y:S02]  /*8d20*/  @P1 SYNCS.ARRIVE.TRANS64.A1T0 RZ, [R8+URZ+0x88], RZ ;  /* 0x000088ff08ff19a7 */ /* 0x0001e4000810003f */
[----:B------:R-:W-:Y:S02]  /*8d30*/  LEA.HI R9, R9, R7, RZ, 0x1f ;  /* 0x0000000709097211 */ /* 0x000fe400078ff8ff */
[----:B------:R-:W-:Y:S02]  /*8d40*/  PRMT R7, RZ, 0x7610, R7 ;  /* 0x00007610ff077816 */ /* 0x000fe40000000007 */
[----:B------:R-:W-:-:S04]  /*8d50*/  SHF.R.U32.HI R6, RZ, 0x2, R9 ;  /* 0x00000002ff067819 */ /* 0x000fc80000011609 */
[----:B------:R-:W-:Y:S01]  /*8d60*/  @P3 LOP3.LUT R11, R11, 0x1, R6, 0x78, !PT ;  /* 0x000000010b0b3812 */ /* 0x000fe200078e7806 */
[----:B------:R-:W-:Y:S02]  /*8d70*/  IMAD R15, R6, -0x7, R15 ;  /* 0xfffffff9060f7824 */ /* 0x000fe400078e020f */
[----:B------:R-:W-:Y:S01]  /*8d80*/  IMAD.MOV.U32 R6, RZ, RZ, -0x1 ;  /* 0xffffffffff067424 */ /* 0x000fe200078e00ff */
[----:B0-----:R-:W-:Y:S06]  /*8d90*/  @P0 BRA `(.L_x_183) ;  /* 0x0000000400480947 */ /* 0x001fec0003800000 */
[----:B------:R-:W0:Y:S01]  /*8da0*/  S2R R17, SR_CTAID.X ;  /* 0x0000000000117919 */ /* 0x000e220000002500 */
[----:B------:R-:W-:Y:S01]  /*8db0*/  ULDC.64 UR8, c[0x0][0x628] ;  /* 0x00018a0000087ab9 */ /* 0x000fe20000000a00 */
[----:B------:R-:W1:Y:S01]  /*8dc0*/  LDC R18, c[0x0][0x144] ;  /* 0x00005100ff127b82 */ /* 0x000e620000000800 */
[----:B------:R-:W-:Y:S01]  /*8dd0*/  ISETP.NE.U32.AND P0, PT, RZ, UR8, PT ;  /* 0x00000008ff007c0c */ /* 0x000fe2000bf05070 */
[----:B------:R-:W2:Y:S01]  /*8de0*/  S2R R12, SR_CTAID.Y ;  /* 0x00000000000c7919 */ /* 0x000ea20000002600 */
[----:B------:R-:W-:Y:S01]  /*8df0*/  ULDC UR10, c[0x0][0x150] ;  /* 0x00005400000a7ab9 */ /* 0x000fe20000000800 */
[----:B------:R-:W-:Y:S01]  /*8e00*/  ULDC UR11, c[0x0][0x630] ;  /* 0x00018c00000b7ab9 */ /* 0x000fe20000000800 */
[----:B------:R-:W-:Y:S01]  /*8e10*/  ISETP.NE.AND.EX P0, PT, RZ, UR9, PT, P0 ;  /* 0x00000009ff007c0c */ /* 0x000fe2000bf05300 */
[----:B------:R-:W-:Y:S01]  /*8e20*/  IMAD.MOV.U32 R6, RZ, RZ, R2 ;  /* 0x000000ffff067224 */ /* 0x000fe200078e0002 */
[----:B0-----:R-:W-:-:S05]  /*8e30*/  I2FP.F32.U32 R7, R17 ;  /* 0x0000001100077245 */ /* 0x001fca0000201000 */
[----:B------:R-:W-:Y:S01]  /*8e40*/  FMUL R20, R7, UR10 ;  /* 0x0000000a07147c20 */ /* 0x000fe20008400000 */
[----:B------:R-:W-:-:S05]  /*8e50*/  IMAD.MOV.U32 R7, RZ, RZ, R3 ;  /* 0x000000ffff077224 */ /* 0x000fca00078e0003 */
[----:B--2---:R-:W-:Y:S05]  /*8e60*/  @!P0 BRA `(.L_x_184) ;  /* 0x0000000000288947 */ /* 0x004fea0003800000 */
[----:B------:R-:W-:Y:S02]  /*8e70*/  ULDC UR10, c[0x0][0x634] ;  /* 0x00018d00000a7ab9 */ /* 0x000fe40000000800 */
[----:B------:R-:W-:-:S05]  /*8e80*/  IADD3 R7, P0, R2, UR10, RZ ;  /* 0x0000000a02077c10 */ /* 0x000fca000ff1e0ff */
[----:B------:R-:W-:-:S04]  /*8e90*/  IMAD.X R19, RZ, RZ, R3, P0 ;  /* 0x000000ffff137224 */ /* 0x000fc800000e0603 */
[----:B------:R-:W-:-:S04]  /*8ea0*/  IMAD.WIDE.U32 R8, R19, UR8, RZ ;  /* 0x0000000813087c25 */ /* 0x000fc8000f8e00ff */
[----:B------:R-:W-:-:S04]  /*8eb0*/  IMAD.WIDE.U32 R8, P0, R7, UR9, R8 ;  /* 0x0000000907087c25 */ /* 0x000fc8000f800008 */
[----:B------:R-:W-:-:S04]  /*8ec0*/  IMAD.WIDE.U32 R6, R7, UR8, RZ ;  /* 0x0000000807067c25 */ /* 0x000fc8000f8e00ff */
[----:B------:R-:W-:Y:S01]  /*8ed0*/  IMAD.MOV.U32 R6, RZ, RZ, R9 ;  /* 0x000000ffff067224 */ /* 0x000fe200078e0009 */
[----:B------:R-:W-:Y:S01]  /*8ee0*/  IADD3 RZ, P1, R7, R8, RZ ;  /* 0x0000000807ff7210 */ /* 0x000fe20007f3e0ff */
[----:B------:R-:W-:-:S04]  /*8ef0*/  IMAD.X R7, RZ, RZ, RZ, P0 ;  /* 0x000000ffff077224 */ /* 0x000fc800000e06ff */
[----:B------:R-:W-:-:S08]  /*8f00*/  IMAD.WIDE.U32.X R6, R19, UR9, R6, P1 ;  /* 0x0000000913067c25 */ /* 0x000fd000088e0406 */
.L_x_184:
[--C-:B------:R-:W-:Y:S01]  /*8f10*/  SHF.R.U64 R16, R6, UR11, R7.reuse ;  /* 0x0000000b06107c19 */ /* 0x100fe20008001207 */
[----:B------:R-:W0:Y:S01]  /*8f20*/  F2I.U32.TRUNC.NTZ R20, R20 ;  /* 0x0000001400147305 */ /* 0x000e22000020f000 */
[----:B------:R-:W-:Y:S01]  /*8f30*/  SHF.R.U32.HI R6, RZ, UR11, R7 ;  /* 0x0000000bff067c19 */ /* 0x000fe20008011607 */
[----:B------:R-:W-:Y:S01]  /*8f40*/  ULDC.64 UR8, c[0x0][0x620] ;  /* 0x0001880000087ab9 */ /* 0x000fe20000000a00 */
[----:B------:R-:W-:Y:S01]  /*8f50*/  IADD3 R9, P0, RZ, -R16, RZ ;  /* 0x80000010ff097210 */ /* 0x000fe20007f1e0ff */
[----:B------:R-:W-:Y:S01]  /*8f60*/  ULDC.64 UR10, c[0x0][0x640] ;  /* 0x00019000000a7ab9 */ /* 0x000fe20000000a00 */
[----:B------:R-:W2:Y:S03]  /*8f70*/  LDC R21, c[0x0][0x148] ;  /* 0x00005200ff157b82 */ /* 0x000ea60000000800 */
[----:B------:R-:W-:Y:S01]  /*8f80*/  IMAD.X R6, RZ, RZ, ~R6, P0 ;  /* 0x000000ffff067224 */ /* 0x000fe200000e0e06 */
[----:B------:R-:W-:-:S03]  /*8f90*/  ISETP.NE.U32.AND P0, PT, RZ, UR10, PT ;  /* 0x0000000aff007c0c */ /* 0x000fc6000bf05070 */
[----:B------:R-:W-:Y:S01]  /*8fa0*/  IMAD R8, R6, UR8, RZ ;  /* 0x0000000806087c24 */ /* 0x000fe2000f8e02ff */
[----:B------:R-:W-:Y:S01]  /*8fb0*/  ISETP.NE.AND.EX P0, PT, RZ, UR11, PT, P0 ;  /* 0x0000000bff007c0c */ /* 0x000fe2000bf05300 */
[----:B------:R-:W-:Y:S01]  /*8fc0*/  IMAD.WIDE.U32 R6, R9, UR8, R2 ;  /* 0x0000000809067c25 */ /* 0x000fe2000f8e0002 */
[----:B------:R-:W-:-:S03]  /*8fd0*/  ULDC UR8, c[0x0][0x618] ;  /* 0x0001860000087ab9 */ /* 0x000fc60000000800 */
[----:B------:R-:W-:Y:S01]  /*8fe0*/  IMAD R9, R9, UR9, R8 ;  /* 0x0000000909097c24 */ /* 0x000fe2000f8e0208 */
[----:B------:R-:W-:Y:S01]  /*8ff0*/  ULDC UR9, c[0x0][0x154] ;  /* 0x0000550000097ab9 */ /* 0x000fe20000000800 */
[----:B0-----:R-:W-:Y:S02]  /*9000*/  IMAD.MOV R8, RZ, RZ, -R20 ;  /* 0x000000ffff087224 */ /* 0x001fe400078e0a14 */
[----:B------:R-:W-:Y:S02]  /*9010*/  IMAD.IADD R7, R7, 0x1, R9 ;  /* 0x0000000107077824 */ /* 0x000fe400078e0209 */
[----:B-1----:R-:W-:Y:S01]  /*9020*/  IMAD R17, R18, R8, R17 ;  /* 0x0000000812117224 */ /* 0x002fe200078e0211 */
[----:B------:R-:W-:Y:S02]  /*9030*/  I2FP.F32.U32 R8, R12 ;  /* 0x0000000c00087245 */ /* 0x000fe40000201000 */
[--C-:B------:R-:W-:Y:S02]  /*9040*/  SHF.R.U64 R18, R6, UR8, R7.reuse ;  /* 0x0000000806127c19 */ /* 0x100fe40008001207 */
[----:B------:R-:W-:Y:S01]  /*9050*/  SHF.R.U32.HI R7, RZ, UR8, R7 ;  /* 0x00000008ff077c19 */ /* 0x000fe20008011607 */
[----:B------:R-:W-:Y:S01]  /*9060*/  FMUL R8, R8, UR9 ;  /* 0x0000000908087c20 */ /* 0x000fe20008400000 */
[----:B------:R-:W-:-:S02]  /*9070*/  ULDC UR8, c[0x0][0x608] ;  /* 0x0001820000087ab9 */ /* 0x000fc40000000800 */
[--C-:B------:R-:W-:Y:S01]  /*9080*/  SHF.R.U64 R20, R18, UR8, R7.reuse ;  /* 0x0000000812147c19 */ /* 0x100fe20008001207 */
[----:B------:R0:W1:Y:S01]  /*9090*/  F2I.U32.TRUNC.NTZ R22, R8 ;  /* 0x0000000800167305 */ /* 0x000062000020f000 */
[----:B------:R-:W-:Y:S01]  /*90a0*/  SHF.R.U32.HI R7, RZ, UR8, R7 ;  /* 0x00000008ff077c19 */ /* 0x000fe20008011607 */
[----:B------:R-:W-:-:S03]  /*90b0*/  ULDC UR8, c[0x0][0x658] ;  /* 0x0001960000087ab9 */ /* 0x000fc60000000800 */
[--C-:B------:R-:W-:Y:S02]  /*90c0*/  SHF.R.U64 R19, R20, UR8, R7.reuse ;  /* 0x0000000814137c19 */ /* 0x100fe40008001207 */
[----:B------:R-:W-:-:S03]  /*90d0*/  SHF.R.U32.HI R23, RZ, UR8, R7 ;  /* 0x00000008ff177c19 */ /* 0x000fc60008011607 */
[----:B------:R-:W-:Y:S02]  /*90e0*/  IMAD.MOV.U32 R6, RZ, RZ, R19 ;  /* 0x000000ffff067224 */ /* 0x000fe400078e0013 */
[----:B------:R-:W-:Y:S01]  /*90f0*/  IMAD.MOV.U32 R7, RZ, RZ, R23 ;  /* 0x000000ffff077224 */ /* 0x000fe200078e0017 */
[----:B0-----:R-:W-:Y:S06]  /*9100*/  @!P0 BRA `(.L_x_185) ;  /* 0x0000000000288947 */ /* 0x001fec0003800000 */
        /* <DEDUP_REMOVED lines=10> */
.L_x_185:
[----:B------:R-:W-:Y:S01]  /*91b0*/  ULDC UR8, c[0x0][0x648] ;  /* 0x0001920000087ab9 */ /* 0x000fe20000000800 */
[----:B-1----:R-:W-:Y:S01]  /*91c0*/  IMAD.MOV R22, RZ, RZ, -R22 ;  /* 0x000000ffff167224 */ /* 0x002fe200078e0a16 */
[----:B------:R-:W-:Y:S01]  /*91d0*/  SHF.R.U64 R7, R6, UR8, R7 ;  /* 0x0000000806077c19 */ /* 0x000fe20008001207 */
[----:B------:R-:W-:Y:S01]  /*91e0*/  ULDC UR8, c[0x0][0x638] ;  /* 0x00018e0000087ab9 */ /* 0x000fe20000000800 */
[----:B------:R-:W-:Y:S01]  /*91f0*/  LOP3.LUT R6, R20, UR19, RZ, 0xc0, !PT ;  /* 0x0000001314067c12 */ /* 0x000fe2000f8ec0ff */
[----:B--2---:R-:W-:Y:S01]  /*9200*/  @P2 IMAD R17, R21, R22, R12 ;  /* 0x0000001615112224 */ /* 0x004fe200078e020c */
[----:B------:R-:W-:Y:S01]  /*9210*/  LOP3.LUT R18, R18, UR5, RZ, 0xc0, !PT ;  /* 0x0000000512127c12 */ /* 0x000fe2000f8ec0ff */
[----:B------:R-:W-:Y:S01]  /*9220*/  IMAD.MOV R8, RZ, RZ, -R7 ;  /* 0x000000ffff087224 */ /* 0x000fe200078e0a07 */
[----:B------:R-:W-:Y:S01]  /*9230*/  ULDC UR9, c[0x0][0x610] ;  /* 0x0001840000097ab9 */ /* 0x000fe20000000800 */
[----:B------:R-:W-:Y:S02]  /*9240*/  IMAD R6, R7, UR6, R6 ;  /* 0x0000000607067c24 */ /* 0x000fe4000f8e0206 */
[----:B------:R-:W-:Y:S01]  /*9250*/  IMAD R19, R8, UR8, R19 ;  /* 0x0000000808137c24 */ /* 0x000fe2000f8e0213 */
[----:B------:R-:W-:Y:S01]  /*9260*/  ULDC UR8, c[0x0][0x600] ;  /* 0x0001800000087ab9 */ /* 0x000fe20000000800 */
[----:B------:R-:W-:-:S02]  /*9270*/  IMAD R6, R6, UR9, R17 ;  /* 0x0000000906067c24 */ /* 0x000fc4000f8e0211 */
[----:B------:R-:W-:Y:S02]  /*9280*/  IMAD R19, R19, UR8, R18 ;  /* 0x0000000813137c24 */ /* 0x000fe4000f8e0212 */
[----:B------:R-:W-:-:S03]  /*9290*/  IMAD.MOV.U32 R7, RZ, RZ, 0x1 ;  /* 0x00000001ff077424 */ /* 0x000fc600078e00ff */
[----:B------:R-:W-:Y:S02]  /*92a0*/  SEL R17, R19, R6, !P2 ;  /* 0x0000000613117207 */ /* 0x000fe40005000000 */
[----:B------:R-:W-:-:S07]  /*92b0*/  SEL R6, R6, R19, !P2 ;  /* 0x0000001306067207 */ /* 0x000fce0005000000 */
.L_x_183:
[----:B------:R-:W-:Y:S05]  /*92c0*/  BSYNC B1 ;  /* 0x0000000000017941 */ /* 0x000fea0003800000 */
.L_x_182:
[----:B------:R-:W-:-:S13]  /*92d0*/  LOP3.LUT P0, RZ, R7, 0xff, RZ, 0xc0, !PT ;  /* 0x000000ff07ff7812 */ /* 0x000fda000780c0ff */
[----:B------:R-:W-:Y:S05]  /*92e0*/  @P0 BRA `(.L_x_186) ;  /* 0xfffffff400480947 */ /* 0x000fea000383ffff */
[----:B------:R-:W-:Y:S05]  /*92f0*/  BSYNC B0 ;  /* 0x0000000000007941 */ /* 0x000fea0003800000 */
.L_x_175:
[----:B------:R-:W-:-:S03]  /*9300*/  UMOV UR8, 0xffffffff ;  /* 0xffffffff00087882 */ /* 0x000fc60000000000 */
[----:B------:R-:W-:Y:S05]  /*9310*/  BRA.DIV UR8, `(.L_x_187) ;  /* 0x0000000608887947 */ /* 0x000fea000b800000 */
[----:B------:R-:W-:-:S13]  /*9320*/  ELECT P0, URZ, PT ;  /* 0x00000000003f782f */ /* 0x000fda0003800000 */
.L_x_204:
[----:B------:R-:W-:Y:S04]  /*9330*/  BSSY B0, `(.L_x_188) ;  /* 0x0000046000007945 */ /* 0x000fe80003800000 */
[----:B------:R-:W-:Y:S05]  /*9340*/  @!P0 BRA `(.L_x_189) ;  /* 0x0000000400108947 */ /* 0x000fea0003800000 */
[----:B------:R-:W-:-:S04]  /*9350*/  LOP3.LUT R4, R4, 0x2, RZ, 0xfc, !PT ;  /* 0x0000000204047812 */ /* 0x000fc800078efcff */
[----:B------:R-:W-:-:S13]  /*9360*/  ISETP.NE.AND P0, PT, R4, 0x3, PT ;  /* 0x000000030400780c */ /* 0x000fda0003f05270 */
[----:B------:R-:W-:Y:S05]  /*9370*/  @!P0 BRA `(.L_x_190) ;  /* 0x0000000000048947 */ /* 0x000fea0003800000 */
[----:B------:R-:W-:Y:S01]  /*9380*/  BPT.TRAP 0x1 ;  /* 0x000000040000795c */ /* 0x000fe20000300000 */
.L_x_190:
[----:B------:R-:W0:Y:S01]  /*9390*/  S2R R3, SR_CgaCtaId ;  /* 0x0000000000037919 */ /* 0x000e220000008800 */
[----:B------:R-:W-:-:S04]  /*93a0*/  MOV R0, 0x400 ;  /* 0x0000040000007802 */ /* 0x000fc80000000f00 */
[----:B0-----:R-:W-:Y:S02]  /*93b0*/  LEA R0, R3, R0, 0x18 ;  /* 0x0000000003007211 */ /* 0x001fe400078ec0ff */
[----:B------:R-:W-:-:S03]  /*93c0*/  SHF.L.U32 R3, R11, 0x1f, RZ ;  /* 0x0000001f0b037819 */ /* 0x000fc600000006ff */
[----:B------:R-:W-:-:S04]  /*93d0*/  VIADD R0, R0, 0x38 ;  /* 0x0000003800007836 */ /* 0x000fc80000000000 */
[C---:B------:R-:W-:Y:S02]  /*93e0*/  IMAD R6, R15.reuse, 0x8, R0 ;  /* 0x000000080f067824 */ /* 0x040fe400078e0200 */
[----:B------:R-:W-:Y:S02]  /*93f0*/  VIADD R15, R15, 0x1 ;  /* 0x000000010f0f7836 */ /* 0x000fe40000000000 */
[----:B------:R-:W0:Y:S03]  /*9400*/  SYNCS.PHASECHK.TRANS64.TRYWAIT P0, [R6+URZ], R3 ;  /* 0x00000003060075a7 */ /* 0x000e26000800017f */
[----:B------:R-:W-:-:S04]  /*9410*/  ISETP.NE.AND P1, PT, R15, 0x7, PT ;  /* 0x000000070f00780c */ /* 0x000fc80003f25270 */
[----:B------:R-:W-:Y:S02]  /*9420*/  SEL R2, RZ, 0x1, P1 ;  /* 0x00000001ff027807 */ /* 0x000fe40000800000 */
[----:B------:R-:W-:Y:S02]  /*9430*/  SEL R15, R15, RZ, P1 ;  /* 0x000000ff0f0f7207 */ /* 0x000fe40000800000 */
[----:B------:R-:W-:-:S03]  /*9440*/  LOP3.LUT R8, R11, R2, RZ, 0x3c, !PT ;  /* 0x000000020b087212 */ /* 0x000fc600078e3cff */
[----:B------:R-:W-:Y:S01]  /*9450*/  IMAD R7, R15, 0x8, R0 ;  /* 0x000000080f077824 */ /* 0x000fe200078e0200 */
[----:B------:R-:W-:Y:S01]  /*9460*/  SHF.L.U32 R4, R8, 0x1f, RZ ;  /* 0x0000001f08047819 */ /* 0x000fe200000006ff */
[----:B0-----:R-:W-:Y:S06]  /*9470*/  @!P0 BRA `(.L_x_191) ;  /* 0x0000000400508947 */ /* 0x001fec0003800000 */
.L_x_205:
[----:B------:R-:W1:Y:S01]  /*9480*/  SYNCS.PHASECHK.TRANS64.TRYWAIT P0, [R7+URZ], R4 ;  /* 0x00000004070075a7 */ /* 0x000e62000800017f */
[----:B------:R-:W-:-:S05]  /*9490*/  VIADD R2, R15, 0x1 ;  /* 0x000000010f027836 */ /* 0x000fca0000000000 */
[----:B------:R-:W-:-:S04]  /*94a0*/  ISETP.NE.AND P1, PT, R2, 0x7, PT ;  /* 0x000000070200780c */ /* 0x000fc80003f25270 */
[----:B0-----:R-:W-:Y:S02]  /*94b0*/  SEL R3, RZ, 0x1, P1 ;  /* 0x00000001ff037807 */ /* 0x001fe40000800000 */
[----:B------:R-:W-:Y:S02]  /*94c0*/  SEL R9, R2, RZ, P1 ;  /* 0x000000ff02097207 */ /* 0x000fe40000800000 */
[----:B------:R-:W-:-:S03]  /*94d0*/  LOP3.LUT R8, R8, R3, RZ, 0x3c, !PT ;  /* 0x0000000308087212 */ /* 0x000fc600078e3cff */
[----:B------:R-:W-:Y:S01]  /*94e0*/  IMAD R6, R9, 0x8, R0 ;  /* 0x0000000809067824 */ /* 0x000fe200078e0200 */
[----:B------:R-:W-:Y:S01]  /*94f0*/  SHF.L.U32 R5, R8, 0x1f, RZ ;  /* 0x0000001f08057819 */ /* 0x000fe200000006ff */
[----:B-1----:R-:W-:Y:S06]  /*9500*/  @!P0 BRA `(.L_x_192) ;  /* 0x0000000400408947 */ /* 0x002fec0003800000 */
.L_x_206:
[----:B------:R-:W1:Y:S01]  /*9510*/  SYNCS.PHASECHK.TRANS64.TRYWAIT P0, [R6+URZ], R5 ;  /* 0x00000005060075a7 */ /* 0x000e62000800017f */
[----:B------:R-:W-:-:S05]  /*9520*/  VIADD R2, R9, 0x1 ;  /* 0x0000000109027836 */ /* 0x000fca0000000000 */
[----:B------:R-:W-:-:S04]  /*9530*/  ISETP.NE.AND P1, PT, R2, 0x7, PT ;  /* 0x000000070200780c */ /* 0x000fc80003f25270 */
[----:B------:R-:W-:Y:S02]  /*9540*/  SEL R3, RZ, 0x1, P1 ;  /* 0x00000001ff037807 */ /* 0x000fe40000800000 */
[----:B0-----:R-:W-:Y:S02]  /*9550*/  SEL R7, R2, RZ, P1 ;  /* 0x000000ff02077207 */ /* 0x001fe40000800000 */
[----:B------:R-:W-:-:S03]  /*9560*/  LOP3.LUT R8, R8, R3, RZ, 0x3c, !PT ;  /* 0x0000000308087212 */ /* 0x000fc600078e3cff */
[----:B------:R-:W-:Y:S01]  /*9570*/  IMAD R9, R7, 0x8, R0 ;  /* 0x0000000807097824 */ /* 0x000fe200078e0200 */
[----:B------:R-:W-:Y:S01]  /*9580*/  SHF.L.U32 R4, R8, 0x1f, RZ ;  /* 0x0000001f08047819 */ /* 0x000fe200000006ff */
[----:B-1----:R-:W-:Y:S06]  /*9590*/  @!P0 BRA `(.L_x_193) ;  /* 0x0000000400308947 */ /* 0x002fec0003800000 */
.L_x_207:
[----:B------:R-:W1:Y:S01]  /*95a0*/  SYNCS.PHASECHK.TRANS64.TRYWAIT P0, [R9+URZ], R4 ;  /* 0x00000004090075a7 */ /* 0x000e62000800017f */
[----:B------:R-:W-:-:S05]  /*95b0*/  VIADD R2, R7, 0x1 ;  /* 0x0000000107027836 */ /* 0x000fca0000000000 */
[----:B------:R-:W-:-:S04]  /*95c0*/  ISETP.NE.AND P1, PT, R2, 0x7, PT ;  /* 0x000000070200780c */ /* 0x000fc80003f25270 */
[----:B------:R-:W-:Y:S02]  /*95d0*/  SEL R3, RZ, 0x1, P1 ;  /* 0x00000001ff037807 */ /* 0x000fe40000800000 */
[----:B------:R-:W-:Y:S02]  /*95e0*/  SEL R7, R2, RZ, P1 ;  /* 0x000000ff02077207 */ /* 0x000fe40000800000 */
[----:B------:R-:W-:-:S03]  /*95f0*/  LOP3.LUT R8, R8, R3, RZ, 0x3c, !PT ;  /* 0x0000000308087212 */ /* 0x000fc600078e3cff */
[----:B------:R-:W-:Y:S01]  /*9600*/  IMAD R10, R7, 0x8, R0 ;  /* 0x00000008070a7824 */ /* 0x000fe200078e0200 */
[----:B0-----:R-:W-:Y:S01]  /*9610*/  SHF.L.U32 R5, R8, 0x1f, RZ ;  /* 0x0000001f08057819 */ /* 0x001fe200000006ff */
[----:B-1----:R-:W-:Y:S06]  /*9620*/  @!P0 BRA `(.L_x_194) ;  /* 0x0000000400208947 */ /* 0x002fec0003800000 */
.L_x_208:
[----:B------:R-:W1:Y:S01]  /*9630*/  SYNCS.PHASECHK.TRANS64.TRYWAIT P0, [R10+URZ], R5 ;  /* 0x000000050a0075a7 */ /* 0x000e62000800017f */
[----:B------:R-:W-:-:S05]  /*9640*/  VIADD R2, R7, 0x1 ;  /* 0x0000000107027836 */ /* 0x000fca0000000000 */
[----:B------:R-:W-:-:S04]  /*9650*/  ISETP.NE.AND P1, PT, R2, 0x7, PT ;  /* 0x000000070200780c */ /* 0x000fc80003f25270 */
[----:B------:R-:W-:Y:S02]  /*9660*/  SEL R3, RZ, 0x1, P1 ;  /* 0x00000001ff037807 */ /* 0x000fe40000800000 */
[----:B------:R-:W-:Y:S02]  /*9670*/  SEL R7, R2, RZ, P1 ;  /* 0x000000ff02077207 */ /* 0x000fe40000800000 */
[----:B0-----:R-:W-:-:S03]  /*9680*/  LOP3.LUT R9, R8, R3, RZ, 0x3c, !PT ;  /* 0x0000000308097212 */ /* 0x001fc600078e3cff */
[----:B------:R-:W-:Y:S01]  /*9690*/  IMAD R11, R7, 0x8, R0 ;  /* 0x00000008070b7824 */ /* 0x000fe200078e0200 */
[----:B------:R-:W-:Y:S01]  /*96a0*/  SHF.L.U32 R6, R9, 0x1f, RZ ;  /* 0x0000001f09067819 */ /* 0x000fe200000006ff */
[----:B-1----:R-:W-:Y:S06]  /*96b0*/  @!P0 BRA `(.L_x_195) ;  /* 0x0000000400108947 */ /* 0x002fec0003800000 */
.L_x_209:
[----:B------:R-:W1:Y:S01]  /*96c0*/  SYNCS.PHASECHK.TRANS64.TRYWAIT P0, [R11+URZ], R6 ;  /* 0x000000060b0075a7 */ /* 0x000e62000800017f */
[----:B------:R-:W-:-:S05]  /*96d0*/  VIADD R2, R7, 0x1 ;  /* 0x0000000107027836 */ /* 0x000fca0000000000 */
[----:B------:R-:W-:-:S04]  /*96e0*/  ISETP.NE.AND P1, PT, R2, 0x7, PT ;  /* 0x000000070200780c */ /* 0x000fc80003f25270 */
[----:B------:R-:W-:Y:S02]  /*96f0*/  SEL R4, RZ, 0x1, P1 ;  /* 0x00000001ff047807 */ /* 0x000fe40000800000 */
[----:B------:R-:W-:Y:S02]  /*9700*/  SEL R3, R2, RZ, P1 ;  /* 0x000000ff02037207 */ /* 0x000fe40000800000 */
[----:B------:R-:W-:Y:S01]  /*9710*/  LOP3.LUT R4, R9, R4, RZ, 0x3c, !PT ;  /* 0x0000000409047212 */ /* 0x000fe200078e3cff */
[----:B-1----:R-:W-:Y:S06]  /*9720*/  @!P0 BRA `(.L_x_196) ;  /* 0x0000000400088947 */ /* 0x002fec0003800000 */
.L_x_210:
[----:B------:R-:W-:Y:S01]  /*9730*/  IMAD R3, R3, 0x8, R0 ;  /* 0x0000000803037824 */ /* 0x000fe200078e0200 */
[----:B------:R-:W-:-:S07]  /*9740*/  SHF.L.U32 R0, R4, 0x1f, RZ ;  /* 0x0000001f04007819 */ /* 0x000fce00000006ff */
.L_x_197:
[----:B--2---:R2:W3:Y:S02]  /*9750*/  SYNCS.PHASECHK.TRANS64.TRYWAIT P0, [R3+URZ], R0 ;  /* 0x00000000030075a7 */ /* 0x0044e4000800017f */
[----:B---3--:R-:W-:Y:S05]  /*9760*/  @!P0 NANOSLEEP.SYNCS 0x989680 ;  /* 0x009896800000895d */ /* 0x008fea0003900000 */
[----:B------:R-:W3:Y:S02]  /*9770*/  @!P0 SYNCS.PHASECHK.TRANS64 P0, [R3+URZ], R0 ;  /* 0x00000000030085a7 */ /* 0x000ee4000800007f */
[----:B---3--:R-:W-:Y:S05]  /*9780*/  @!P0 BRA `(.L_x_197) ;  /* 0xfffffffc00f08947 */ /* 0x008fea000383ffff */
.L_x_189:
[----:B------:R-:W-:Y:S05]  /*9790*/  BSYNC B0 ;  /* 0x0000000000007941 */ /* 0x000fea0003800000 */
.L_x_188:
[----:B------:R-:W-:Y:S05]  /*97a0*/  EXIT ;  /* 0x000000000000794d */ /* 0x000fea0003800000 */
.L_x_21:
[----:B-1----:R-:W-:-:S04]  /*97b0*/  IMAD.U32 R13, RZ, RZ, UR6 ;  /* 0x00000006ff0d7e24 */ /* 0x002fc8000f8e00ff */
[----:B------:R1:W4:Y:S03]  /*97c0*/  SYNCS.PHASECHK.TRANS64.TRYWAIT P0, [R13+URZ], R12 ;  /* 0x0000000c0d0075a7 */ /* 0x000326000800017f */
[----:B----4-:R-:W-:Y:S05]  /*97d0*/  @!P0 NANOSLEEP.SYNCS 0x989680 ;  /* 0x009896800000895d */ /* 0x010fea0003900000 */
[----:B------:R-:W4:Y:S02]  /*97e0*/  @!P0 SYNCS.PHASECHK.TRANS64 P0, [R13+URZ], R12 ;  /* 0x0000000c0d0085a7 */ /* 0x000f24000800007f */
[----:B----4-:R-:W-:Y:S05]  /*97f0*/  @!P0 BRA `(.L_x_21) ;  /* 0xfffffffc00ec8947 */ /* 0x010fea000383ffff */
[----:B------:R-:W-:Y:S05]  /*9800*/  BRA `(.L_x_20) ;  /* 0xffffff80001c7947 */ /* 0x000fea000383ffff */
.L_x_27:
[----:B-1----:R-:W-:-:S04]  /*9810*/  IMAD.U32 R145, RZ, RZ, UR12 ;  /* 0x0000000cff917e24 */ /* 0x002fc8000f8e00ff */
[----:B------:R1:W4:Y:S03]  /*9820*/  SYNCS.PHASECHK.TRANS64.TRYWAIT P0, [R145+URZ], R140 ;  /* 0x0000008c910075a7 */ /* 0x000326000800017f */
[----:B----4-:R-:W-:Y:S05]  /*9830*/  @!P0 NANOSLEEP.SYNCS 0x989680 ;  /* 0x009896800000895d */ /* 0x010fea0003900000 */
[----:B------:R-:W4:Y:S02]  /*9840*/  @!P0 SYNCS.PHASECHK.TRANS64 P0, [R145+URZ], R140 ;  /* 0x0000008c910085a7 */ /* 0x000f24000800007f */
[----:B----4-:R-:W-:Y:S05]  /*9850*/  @!P0 BRA `(.L_x_27) ;  /* 0xfffffffc00ec8947 */ /* 0x010fea000383ffff */
[----:B------:R-:W-:Y:S05]  /*9860*/  BRA `(.L_x_26) ;  /* 0xffffff8800907947 */ /* 0x000fea000383ffff */
.L_x_176:
[----:B------:R-:W-:Y:S01]  /*9870*/  BSSY B1, `(.L_x_198) ;  /* 0x0000006000017945 */ /* 0x000fe20003800000 */
[----:B------:R-:W-:-:S07]  /*9880*/  IMAD.MOV.U32 R7, RZ, RZ, -0x1 ;  /* 0xffffffffff077424 */ /* 0x000fce00078e00ff */
[----:B------:R-:W-:Y:S05]  /*9890*/  WARPSYNC.COLLECTIVE R7, `(.L_x_199) ;  /* 0x00000000070c7348 */ /* 0x000fea0003c00000 */
[----:B------:R-:W-:Y:S02]  /*98a0*/  ELECT P0, UR62, PT ;  /* 0x00000000003e782f */ /* 0x000fe40003800000 */
[----:B------:R-:W-:Y:S01]  /*98b0*/  MOV R7, UR62 ;  /* 0x0000003e00077c02 */ /* 0x000fe20008000f00 */
[----:B------:R-:W-:Y:S10]  /*98c0*/  ENDCOLLECTIVE ;  /* 0x000000000000791b */ /* 0x000ff40003800000 */
.L_x_199:
[----:B------:R-:W-:Y:S05]  /*98d0*/  BSYNC B1 ;  /* 0x0000000000017941 */ /* 0x000fea0003800000 */
.L_x_198:
[----:B------:R-:W-:Y:S05]  /*98e0*/  BRA `(.L_x_200) ;  /* 0xffffffec00d47947 */ /* 0x000fea000383ffff */
.L_x_179:
[----:B-1----:R1:W2:Y:S02]  /*98f0*/  SYNCS.PHASECHK.TRANS64.TRYWAIT P0, [R20+URZ+0x38], R9 ;  /* 0x00003809140075a7 */ /* 0x0022a4000800017f */
[----:B--2---:R-:W-:Y:S05]  /*9900*/  @!P0 NANOSLEEP.SYNCS 0x989680 ;  /* 0x009896800000895d */ /* 0x004fea0003900000 */
[----:B------:R-:W2:Y:S02]  /*9910*/  @!P0 SYNCS.PHASECHK.TRANS64 P0, [R20+URZ+0x38], R9 ;  /* 0x00003809140085a7 */ /* 0x000ea4000800007f */
[----:B--2---:R-:W-:Y:S05]  /*9920*/  @!P0 BRA `(.L_x_179) ;  /* 0xfffffffc00f08947 */ /* 0x004fea000383ffff */
[----:B------:R-:W-:Y:S05]  /*9930*/  BRA `(.L_x_201) ;  /* 0xfffffff0000c7947 */ /* 0x000fea000383ffff */
.L_x_187:
[----:B------:R-:W-:Y:S01]  /*9940*/  BSSY B0, `(.L_x_202) ;  /* 0x0000006000007945 */ /* 0x000fe20003800000 */
[----:B------:R-:W-:-:S07]  /*9950*/  IMAD.MOV.U32 R7, RZ, RZ, -0x1 ;  /* 0xffffffffff077424 */ /* 0x000fce00078e00ff */
[----:B------:R-:W-:Y:S05]  /*9960*/  WARPSYNC.COLLECTIVE R7, `(.L_x_203) ;  /* 0x00000000070c7348 */ /* 0x000fea0003c00000 */
[----:B------:R-:W-:Y:S02]  /*9970*/  ELECT P0, UR62, PT ;  /* 0x00000000003e782f */ /* 0x000fe40003800000 */
[----:B------:R-:W-:Y:S01]  /*9980*/  MOV R7, UR62 ;  /* 0x0000003e00077c02 */ /* 0x000fe20008000f00 */
[----:B------:R-:W-:Y:S10]  /*9990*/  ENDCOLLECTIVE ;  /* 0x000000000000791b */ /* 0x000ff40003800000 */
.L_x_203:
[----:B------:R-:W-:Y:S05]  /*99a0*/  BSYNC B0 ;  /* 0x0000000000007941 */ /* 0x000fea0003800000 */
.L_x_202:
[----:B------:R-:W-:Y:S05]  /*99b0*/  BRA `(.L_x_204) ;  /* 0xfffffff8005c7947 */ /* 0x000fea000383ffff */
.L_x_191:
[----:B0-----:R0:W1:Y:S02]  /*99c0*/  SYNCS.PHASECHK.TRANS64.TRYWAIT P0, [R6+URZ], R3 ;  /* 0x00000003060075a7 */ /* 0x001064000800017f */
[----:B-1----:R-:W-:Y:S05]  /*99d0*/  @!P0 NANOSLEEP.SYNCS 0x989680 ;  /* 0x009896800000895d */ /* 0x002fea0003900000 */
[----:B------:R-:W1:Y:S02]  /*99e0*/  @!P0 SYNCS.PHASECHK.TRANS64 P0, [R6+URZ], R3 ;  /* 0x00000003060085a7 */ /* 0x000e64000800007f */
[----:B-1----:R-:W-:Y:S05]  /*99f0*/  @!P0 BRA `(.L_x_191) ;  /* 0xfffffffc00f08947 */ /* 0x002fea000383ffff */
[----:B------:R-:W-:Y:S05]  /*9a00*/  BRA `(.L_x_205) ;  /* 0xfffffff8009c7947 */ /* 0x000fea000383ffff */
.L_x_192:
[----:B0-----:R0:W1:Y:S02]  /*9a10*/  SYNCS.PHASECHK.TRANS64.TRYWAIT P0, [R7+URZ], R4 ;  /* 0x00000004070075a7 */ /* 0x001064000800017f */
[----:B-1----:R-:W-:Y:S05]  /*9a20*/  @!P0 NANOSLEEP.SYNCS 0x989680 ;  /* 0x009896800000895d */ /* 0x002fea0003900000 */
[----:B------:R-:W1:Y:S02]  /*9a30*/  @!P0 SYNCS.PHASECHK.TRANS64 P0, [R7+URZ], R4 ;  /* 0x00000004070085a7 */ /* 0x000e64000800007f */
[----:B-1----:R-:W-:Y:S05]  /*9a40*/  @!P0 BRA `(.L_x_192) ;  /* 0xfffffffc00f08947 */ /* 0x002fea000383ffff */
[----:B------:R-:W-:Y:S05]  /*9a50*/  BRA `(.L_x_206) ;  /* 0xfffffff800ac7947 */ /* 0x000fea000383ffff */
.L_x_193:
[----:B0-----:R0:W1:Y:S02]  /*9a60*/  SYNCS.PHASECHK.TRANS64.TRYWAIT P0, [R6+URZ], R5 ;  /* 0x00000005060075a7 */ /* 0x001064000800017f */
[----:B-1----:R-:W-:Y:S05]  /*9a70*/  @!P0 NANOSLEEP.SYNCS 0x989680 ;  /* 0x009896800000895d */ /* 0x002fea0003900000 */
[----:B------:R-:W1:Y:S02]  /*9a80*/  @!P0 SYNCS.PHASECHK.TRANS64 P0, [R6+URZ], R5 ;  /* 0x00000005060085a7 */ /* 0x000e64000800007f */
[----:B-1----:R-:W-:Y:S05]  /*9a90*/  @!P0 BRA `(.L_x_193) ;  /* 0xfffffffc00f08947 */ /* 0x002fea000383ffff */
[----:B------:R-:W-:Y:S05]  /*9aa0*/  BRA `(.L_x_207) ;  /* 0xfffffff800bc7947 */ /* 0x000fea000383ffff */
.L_x_194:
[----:B0-----:R0:W1:Y:S02]  /*9ab0*/  SYNCS.PHASECHK.TRANS64.TRYWAIT P0, [R9+URZ], R4 ;  /* 0x00000004090075a7 */ /* 0x001064000800017f */
[----:B-1----:R-:W-:Y:S05]  /*9ac0*/  @!P0 NANOSLEEP.SYNCS 0x989680 ;  /* 0x009896800000895d */ /* 0x002fea0003900000 */
[----:B------:R-:W1:Y:S02]  /*9ad0*/  @!P0 SYNCS.PHASECHK.TRANS64 P0, [R9+URZ], R4 ;  /* 0x00000004090085a7 */ /* 0x000e64000800007f */
[----:B-1----:R-:W-:Y:S05]  /*9ae0*/  @!P0 BRA `(.L_x_194) ;  /* 0xfffffffc00f08947 */ /* 0x002fea000383ffff */
[----:B------:R-:W-:Y:S05]  /*9af0*/  BRA `(.L_x_208) ;  /* 0xfffffff800cc7947 */ /* 0x000fea000383ffff */
.L_x_195:
[----:B0-----:R0:W1:Y:S02]  /*9b00*/  SYNCS.PHASECHK.TRANS64.TRYWAIT P0, [R10+URZ], R5 ;  /* 0x000000050a0075a7 */ /* 0x001064000800017f */
[----:B-1----:R-:W-:Y:S05]  /*9b10*/  @!P0 NANOSLEEP.SYNCS 0x989680 ;  /* 0x009896800000895d */ /* 0x002fea0003900000 */
[----:B------:R-:W1:Y:S02]  /*9b20*/  @!P0 SYNCS.PHASECHK.TRANS64 P0, [R10+URZ], R5 ;  /* 0x000000050a0085a7 */ /* 0x000e64000800007f */
[----:B-1----:R-:W-:Y:S05]  /*9b30*/  @!P0 BRA `(.L_x_195) ;  /* 0xfffffffc00f08947 */ /* 0x002fea000383ffff */
[----:B------:R-:W-:Y:S05]  /*9b40*/  BRA `(.L_x_209) ;  /* 0xfffffff800dc7947 */ /* 0x000fea000383ffff */
.L_x_196:
[----:B-1----:R1:W2:Y:S02]  /*9b50*/  SYNCS.PHASECHK.TRANS64.TRYWAIT P0, [R11+URZ], R6 ;  /* 0x000000060b0075a7 */ /* 0x0022a4000800017f */
[----:B--2---:R-:W-:Y:S05]  /*9b60*/  @!P0 NANOSLEEP.SYNCS 0x989680 ;  /* 0x009896800000895d */ /* 0x004fea0003900000 */
[----:B------:R-:W2:Y:S02]  /*9b70*/  @!P0 SYNCS.PHASECHK.TRANS64 P0, [R11+URZ], R6 ;  /* 0x000000060b0085a7 */ /* 0x000ea4000800007f */
[----:B--2---:R-:W-:Y:S05]  /*9b80*/  @!P0 BRA `(.L_x_196) ;  /* 0xfffffffc00f08947 */ /* 0x004fea000383ffff */
[----:B------:R-:W-:Y:S05]  /*9b90*/  BRA `(.L_x_210) ;  /* 0xfffffff800e47947 */ /* 0x000fea000383ffff */
.L_x_211:
[----:B------:R-:W-:-:S00]  /*9ba0*/  BRA `(.L_x_211) ;  /* 0xfffffffc00fc7947 */ /* 0x000fc0000383ffff */
[----:B------:R-:W-:-:S00]  /*9bb0*/  NOP ;  /* 0x0000000000007918 */ /* 0x000fc00000000000 */
        /* <DEDUP_REMOVED lines=12> */
.L_x_212:


//--------------------- .nv.shared._ZN7cutlass13device_kernelINS_4gemm6kernel13GemmUniversalIN4cute5tupleIJiiiiEEENS1_10collective13CollectiveMmaINS1_37MainloopSm90TmaGmmaWarpSpecializedFP8ILi7ENS5_IJNS4_1CILi4EEENSA_ILi1EEESC_EEENS1_35KernelTmaWarpSpecializedCooperativeEEENS5_IJNSA_ILi128EEESG_SG_EEENS_12float_e4m3_tENS5_IJlSC_lEEESI_SJ_NS4_8TiledMMAINS4_8MMA_AtomIJNS4_4SM904GMMA31MMA_64x128x32_F32E4M3E4M3_SS_TNILNSN_7ScaleInE1ELSP_1EEEEEENS4_6LayoutINS5_IJNSA_ILi2EEESC_SC_EEENS5_IJSC_NSA_ILi0EEESV_EEEEENS5_IJNS4_10UnderscoreESY_SY_EEEEENS4_13SM90_TMA_LOADENS4_14ComposedLayoutINS4_7SwizzleILi3ELi4ELi3EEENS4_18smem_ptr_flag_bitsILi8EEENSS_INS5_IJNSA_ILi8EEESG_EEENS5_IJSG_SC_EEEEEEEvNS4_8identityENS4_23SM90_TMA_LOAD_MULTICASTES1B_vS1C_EENS_8epilogue10collective6detail29Sm90TmaWarpSpecializedAdapterINS1G_15DefaultEpilogueISI_SJ_SJ_NS1F_6thread17LinearCombinationISI_Li1EffLNS1K_9ScaleType4KindE0ELNS_15FloatRoundStyleE2ESI_EENS1_15EpilogueDefaultEEEEEvvEEEEvNT_6ParamsE --------------------------
	.section	.nv.shared._ZN7cutlass13device_kernelINS_4gemm6kernel13GemmUniversalIN4cute5tupleIJiiiiEEENS1_10collective13CollectiveMmaINS1_37MainloopSm90TmaGmmaWarpSpecializedFP8ILi7ENS5_IJNS4_1CILi4EEENSA_ILi1EEESC_EEENS1_35KernelTmaWarpSpecializedCooperativeEEENS5_IJNSA_ILi128EEESG_SG_EEENS_12float_e4m3_tENS5_IJlSC_lEEESI_SJ_NS4_8TiledMMAINS4_8MMA_AtomIJNS4_4SM904GMMA31MMA_64x128x32_F32E4M3E4M3_SS_TNILNSN_7ScaleInE1ELSP_1EEEEEENS4_6LayoutINS5_IJNSA_ILi2EEESC_SC_EEENS5_IJSC_NSA_ILi0EEESV_EEEEENS5_IJNS4_10UnderscoreESY_SY_EEEEENS4_13SM90_TMA_LOADENS4_14ComposedLayoutINS4_7SwizzleILi3ELi4ELi3EEENS4_18smem_ptr_flag_bitsILi8EEENSS_INS5_IJNSA_ILi8EEESG_EEENS5_IJSG_SC_EEEEEEEvNS4_8identityENS4_23SM90_TMA_LOAD_MULTICASTES1B_vS1C_EENS_8epilogue10collective6detail29Sm90TmaWarpSpecializedAdapterINS1G_15DefaultEpilogueISI_SJ_SJ_NS1F_6thread17LinearCombinationISI_Li1EffLNS1K_9ScaleType4KindE0ELNS_15FloatRoundStyleE2ESI_EENS1_15EpilogueDefaultEEEEEvvEEEEvNT_6ParamsE,"aw",@nobits
	.sectionflags	@""
	.align	16
	.zero		1024


//--------------------- .nv.shared.reserved.0     --------------------------
	.section	.nv.shared.reserved.0,"aw",@nobits
	.weak		__nv_reservedSMEM_offset_0_alias
	.size		__nv_reservedSMEM_offset_0_alias, 0, 0
	.other		__nv_reservedSMEM_offset_0_alias,@"STO_CUDA_RESERVED_SHARED STV_DEFAULT"
__nv_reservedSMEM_offset_0_alias:
	.zero		0


//--------------------- .nv.global                --------------------------
	.section	.nv.global,"aw",@nobits
.nv.global:
	.type		_ZN40_INTERNAL_d6110b89_4_k_cu_fc5f0fbc_157444cute1_E,@object
	.size		_ZN40_INTERNAL_d6110b89_4_k_cu_fc5f0fbc_157444cute1_E,(_ZN40_INTERNAL_d6110b89_4_k_cu_fc5f0fbc_157444cuda3std3__45__cpo6cbeginE - _ZN40_INTERNAL_d6110b89_4_k_cu_fc5f0fbc_157444cute1_E)
_ZN40_INTERNAL_d6110b89_4_k_cu_fc5f0fbc_157444cute1_E:
	.zero		1
	.type		_ZN40_INTERNAL_d6110b89_4_k_cu_fc5f0fbc_157444cuda3std3__45__cpo6cbeginE,@object
	.size		_ZN40_INTERNAL_d6110b89_4_k_cu_fc5f0fbc_157444cuda3std3__45__cpo6cbeginE,(_ZN40_INTERNAL_d6110b89_4_k_cu_fc5f0fbc_157444cuda3std3__48in_placeE - _ZN40_INTERNAL_d6110b89_4_k_cu_fc5f0fbc_157444cuda3std3__45__cpo6cbeginE)
_ZN40_INTERNAL_d6110b89_4_k_cu_fc5f0fbc_157444cuda3std3__45__cpo6cbeginE:
	.zero		1
	.type		_ZN40_INTERNAL_d6110b89_4_k_cu_fc5f0fbc_157444cuda3std3__48in_placeE,@object
	.size		_ZN40_INTERNAL_d6110b89_4_k_cu_fc5f0fbc_157444cuda3std3__48in_placeE,(_ZN40_INTERNAL_d6110b89_4_k_cu_fc5f0fbc_157444cuda3std6ranges3__45__cpo9iter_moveE - _ZN40_INTERNAL_d6110b89_4_k_cu_fc5f0fbc_157444cuda3std3__48in_placeE)
_ZN40_INTERNAL_d6110b89_4_k_cu_fc5f0fbc_157444cuda3std3__48in_placeE:
	.zero		1
	.type		_ZN40_INTERNAL_d6110b89_4_k_cu_fc5f0fbc_157444cuda3std6ranges3__45__cpo9iter_moveE,@object
	.size		_ZN40_INTERNAL_d6110b89_4_k_cu_fc5f0fbc_157444cuda3std6ranges3__45__cpo9iter_moveE,(_ZN40_INTERNAL_d6110b89_4_k_cu_fc5f0fbc_157444cuda3std3__45__cpo5beginE - _ZN40_INTERNAL_d6110b89_4_k_cu_fc5f0fbc_157444cuda3std6ranges3__45__cpo9iter_moveE)
_ZN40_INTERNAL_d6110b89_4_k_cu_fc5f0fbc_157444cuda3std6ranges3__45__cpo9iter_moveE:
	.zero		1
	.type		_ZN40_INTERNAL_d6110b89_4_k_cu_fc5f0fbc_157444cuda3std3__45__cpo5beginE,@object
	.size		_ZN40_INTERNAL_d6110b89_4_k_cu_fc5f0fbc_157444cuda3std3__45__cpo5beginE,(_ZN40_INTERNAL_d6110b89_4_k_cu_fc5f0fbc_157444cuda3std3__442_GLOBAL__N__d6110b89_4_k_cu_fc5f0fbc_157446ignoreE - _ZN40_INTERNAL_d6110b89_4_k_cu_fc5f0fbc_157444cuda3std3__45__cpo5beginE)
_ZN40_INTERNAL_d6110b89_4_k_cu_fc5f0fbc_157444cuda3std3__45__cpo5beginE:
	.zero		1
	.type		_ZN40_INTERNAL_d6110b89_4_k_cu_fc5f0fbc_157444cuda3std3__442_GLOBAL__N__d6110b89_4_k_cu_fc5f0fbc_157446ignoreE,@object
	.size		_ZN40_INTERNAL_d6110b89_4_k_cu_fc5f0fbc_157444cuda3std3__442_GLOBAL__N__d6110b89_4_k_cu_fc5f0fbc_157446ignoreE,(_ZN40_INTERNAL_d6110b89_4_k_cu_fc5f0fbc_157444cute7productE - _ZN40_INTERNAL_d6110b89_4_k_cu_fc5f0fbc_157444cuda3std3__442_GLOBAL__N__d6110b89_4_k_cu_fc5f0fbc_157446ignoreE)
_ZN40_INTERNAL_d6110b89_4_k_cu_fc5f0fbc_157444cuda3std3__442_GLOBAL__N__d6110b89_4_k_cu_fc5f0fbc_157446ignoreE:
	.zero		1
	.type		_ZN40_INTERNAL_d6110b89_4_k_cu_fc5f0fbc_157444cute7productE,@object
	.size		_ZN40_INTERNAL_d6110b89_4_k_cu_fc5f0fbc_157444cute7productE,(_ZN40_INTERNAL_d6110b89_4_k_cu_fc5f0fbc_157444cuda3std3__45__cpo3endE - _ZN40_INTERNAL_d6110b89_4_k_cu_fc5f0fbc_157444cute7productE)
_ZN40_INTERNAL_d6110b89_4_k_cu_fc5f0fbc_157444cute7productE:
	.zero		1
	.type		_ZN40_INTERNAL_d6110b89_4_k_cu_fc5f0fbc_157444cuda3std3__45__cpo3endE,@object
	.size		_ZN40_INTERNAL_d6110b89_4_k_cu_fc5f0fbc_157444cuda3std3__45__cpo3endE,(_ZN40_INTERNAL_d6110b89_4_k_cu_fc5f0fbc_157444cuda3std3__419piecewise_constructE - _ZN40_INTERNAL_d6110b89_4_k_cu_fc5f0fbc_157444cuda3std3__45__cpo3endE)
_ZN40_INTERNAL_d6110b89_4_k_cu_fc5f0fbc_157444cuda3std3__45__cpo3endE:
	.zero		1
	.type		_ZN40_INTERNAL_d6110b89_4_k_cu_fc5f0fbc_157444cuda3std3__419piecewise_constructE,@object
	.size		_ZN40_INTERNAL_d6110b89_4_k_cu_fc5f0fbc_157444cuda3std3__419piecewise_constructE,(_ZN40_INTERNAL_d6110b89_4_k_cu_fc5f0fbc_157444cuda3std3__45__cpo4cendE - _ZN40_INTERNAL_d6110b89_4_k_cu_fc5f0fbc_157444cuda3std3__419piecewise_constructE)
_ZN40_INTERNAL_d6110b89_4_k_cu_fc5f0fbc_157444cuda3std3__419piecewise_constructE:
	.zero		1
	.type		_ZN40_INTERNAL_d6110b89_4_k_cu_fc5f0fbc_157444cuda3std3__45__cpo4cendE,@object
	.size		_ZN40_INTERNAL_d6110b89_4_k_cu_fc5f0fbc_157444cuda3std3__45__cpo4cendE,(_ZN40_INTERNAL_d6110b89_4_k_cu_fc5f0fbc_157444cuda3std6ranges3__45__cpo4swapE - _ZN40_INTERNAL_d6110b89_4_k_cu_fc5f0fbc_157444cuda3std3__45__cpo4cendE)
_ZN40_INTERNAL_d6110b89_4_k_cu_fc5f0fbc_157444cuda3std3__45__cpo4cendE:
	.zero		1
	.type		_ZN40_INTERNAL_d6110b89_4_k_cu_fc5f0fbc_157444cuda3std6ranges3__45__cpo4swapE,@object
	.size		_ZN40_INTERNAL_d6110b89_4_k_cu_fc5f0fbc_157444cuda3std6ranges3__45__cpo4swapE,(.L_7 - _ZN40_INTERNAL_d6110b89_4_k_cu_fc5f0fbc_157444cuda3std6ranges3__45__cpo4swapE)
_ZN40_INTERNAL_d6110b89_4_k_cu_fc5f0fbc_157444cuda3std6ranges3__45__cpo4swapE:
	.zero		1
.L_7:


//--------------------- .nv.constant0._ZN7cutlass13device_kernelINS_4gemm6kernel13GemmUniversalIN4cute5tupleIJiiiiEEENS1_10collective13CollectiveMmaINS1_37MainloopSm90TmaGmmaWarpSpecializedFP8ILi7ENS5_IJNS4_1CILi4EEENSA_ILi1EEESC_EEENS1_35KernelTmaWarpSpecializedCooperativeEEENS5_IJNSA_ILi128EEESG_SG_EEENS_12float_e4m3_tENS5_IJlSC_lEEESI_SJ_NS4_8TiledMMAINS4_8MMA_AtomIJNS4_4SM904GMMA31MMA_64x128x32_F32E4M3E4M3_SS_TNILNSN_7ScaleInE1ELSP_1EEEEEENS4_6LayoutINS5_IJNSA_ILi2EEESC_SC_EEENS5_IJSC_NSA_ILi0EEESV_EEEEENS5_IJNS4_10UnderscoreESY_SY_EEEEENS4_13SM90_TMA_LOADENS4_14ComposedLayoutINS4_7SwizzleILi3ELi4ELi3EEENS4_18smem_ptr_flag_bitsILi8EEENSS_INS5_IJNSA_ILi8EEESG_EEENS5_IJSG_SC_EEEEEEEvNS4_8identityENS4_23SM90_TMA_LOAD_MULTICASTES1B_vS1C_EENS_8epilogue10collective6detail29Sm90TmaWarpSpecializedAdapterINS1G_15DefaultEpilogueISI_SJ_SJ_NS1F_6thread17LinearCombinationISI_Li1EffLNS1K_9ScaleType4KindE0ELNS_15FloatRoundStyleE2ESI_EENS1_15EpilogueDefaultEEEEEvvEEEEvNT_6ParamsE --------------------------
	.section	.nv.constant0._ZN7cutlass13device_kernelINS_4gemm6kernel13GemmUniversalIN4cute5tupleIJiiiiEEENS1_10collective13CollectiveMmaINS1_37MainloopSm90TmaGmmaWarpSpecializedFP8ILi7ENS5_IJNS4_1CILi4EEENSA_ILi1EEESC_EEENS1_35KernelTmaWarpSpecializedCooperativeEEENS5_IJNSA_ILi128EEESG_SG_EEENS_12float_e4m3_tENS5_IJlSC_lEEESI_SJ_NS4_8TiledMMAINS4_8MMA_AtomIJNS4_4SM904GMMA31MMA_64x128x32_F32E4M3E4M3_SS_TNILNSN_7ScaleInE1ELSP_1EEEEEENS4_6LayoutINS5_IJNSA_ILi2EEESC_SC_EEENS5_IJSC_NSA_ILi0EEESV_EEEEENS5_IJNS4_10UnderscoreESY_SY_EEEEENS4_13SM90_TMA_LOADENS4_14ComposedLayoutINS4_7SwizzleILi3ELi4ELi3EEENS4_18smem_ptr_flag_bitsILi8EEENSS_INS5_IJNSA_ILi8EEESG_EEENS5_IJSG_SC_EEEEEEEvNS4_8identityENS4_23SM90_TMA_LOAD_MULTICASTES1B_vS1C_EENS_8epilogue10collective6detail29Sm90TmaWarpSpecializedAdapterINS1G_15DefaultEpilogueISI_SJ_SJ_NS1F_6thread17LinearCombinationISI_Li1EffLNS1K_9ScaleType4KindE0ELNS_15FloatRoundStyleE2ESI_EENS1_15EpilogueDefaultEEEEEvvEEEEvNT_6ParamsE,"a",@progbits
	.sectionflags	@""
	.align	4
.nv.constant0._ZN7cutlass13device_kernelINS_4gemm6kernel13GemmUniversalIN4cute5tupleIJiiiiEEENS1_10collective13CollectiveMmaINS1_37MainloopSm90TmaGmmaWarpSpecializedFP8ILi7ENS5_IJNS4_1CILi4EEENSA_ILi1EEESC_EEENS1_35KernelTmaWarpSpecializedCooperativeEEENS5_IJNSA_ILi128EEESG_SG_EEENS_12float_e4m3_tENS5_IJlSC_lEEESI_SJ_NS4_8TiledMMAINS4_8MMA_AtomIJNS4_4SM904GMMA31MMA_64x128x32_F32E4M3E4M3_SS_TNILNSN_7ScaleInE1ELSP_1EEEEEENS4_6LayoutINS5_IJNSA_ILi2EEESC_SC_EEENS5_IJSC_NSA_ILi0EEESV_EEEEENS5_IJNS4_10UnderscoreESY_SY_EEEEENS4_13SM90_TMA_LOADENS4_14ComposedLayoutINS4_7SwizzleILi3ELi4ELi3EEENS4_18smem_ptr_flag_bitsILi8EEENSS_INS5_IJNSA_ILi8EEESG_EEENS5_IJSG_SC_EEEEEEEvNS4_8identityENS4_23SM90_TMA_LOAD_MULTICASTES1B_vS1C_EENS_8epilogue10collective6detail29Sm90TmaWarpSpecializedAdapterINS1G_15DefaultEpilogueISI_SJ_SJ_NS1F_6thread17LinearCombinationISI_Li1EffLNS1K_9ScaleType4KindE0ELNS_15FloatRoundStyleE2ESI_EENS1_15EpilogueDefaultEEEEEvvEEEEvNT_6ParamsE:
	.zero		1664


//--------------------- SYMBOLS --------------------------

	.type		.nv.reservedSmem.offset0,@object
	.size		.nv.reservedSmem.offset0,0x4
